	.target	sm_100a

	.elftype	@"ET_EXEC"


//--------------------- .note.nv.tkinfo           --------------------------
	.section	.note.nv.tkinfo,"",@"SHT_NOTE"
	.sectionflags	@"SHF_NOTE_NV_TKINFO"
	.tkinfo
        /*0018*/ 	.word	0x00000002
        /*0030*/ 	.string	""
        /*0030*/ 	.string	"ptxas"
        /*0030*/ 	.string	"Cuda compilation tools, release 13.0, V13.0.88"
        /*0030*/ 	.string	"Build cuda_13.0.r13.0/compiler.36424714_0"
        /*0030*/ 	.string	"-arch sm_100a -m 64 "



//--------------------- .note.nv.cuinfo           --------------------------
	.section	.note.nv.cuinfo,"",@"SHT_NOTE"
	.sectionflags	@"SHF_NOTE_NV_CUINFO"
        /*0018*/ 	.short	0x0002
        /*001a*/ 	.short	0x0064
        /*001c*/ 	.short	0x0082
	.zero		2


//--------------------- .nv.info                  --------------------------
	.section	.nv.info,"",@"SHT_CUDA_INFO"
	.align	4


	//----- nvinfo : EIATTR_REGCOUNT
	.align		4
        /*0000*/ 	.byte	0x04, 0x2f
        /*0002*/ 	.short	(.L_19 - .L_18)
	.align		4
.L_18:
        /*0004*/ 	.word	index@(_ZN7cutlass13device_kernelINS_4gemm6kernel13GemmUniversalIN4cute5tupleIJiiiiEEENS1_10collective13CollectiveMmaINS1_35MainloopSm100TmaUmmaWarpSpecializedILi5ELi2ELi4ENS5_IJNS4_1CILi2EEENSA_ILi1EEESC_EEEEENS5_IJNSA_ILi64EEESF_NSA_ILi32EEEEEENS_12float_e5m2_tENS5_IJlSC_lEEESI_SJ_NS4_8TiledMMAINS4_8MMA_AtomIJNS4_10MMA_TraitsINS4_19SM100_MMA_F8F6F4_SSEJSI_SI_fSF_SF_NS4_17integral_constantINS4_4UMMA5MajorELSQ_0EEESR_NSO_INSP_7ScaleInELSS_0EEEST_EEEEEENS4_6LayoutINS5_IJSC_SC_SC_EEENS5_IJNSA_ILi0EEESY_SY_EEEEENS5_IJNS4_10UnderscoreES11_S11_EEEEENS4_13SM90_TMA_LOADENS4_14ComposedLayoutINS4_7SwizzleILi1ELi4ELi3EEENS4_18smem_ptr_flag_bitsILi8EEENSW_INS5_IJNSA_ILi8EEESG_EEENS5_IJSG_SC_EEEEEEEvNS4_8identityENS4_23SM90_TMA_LOAD_MULTICASTES1E_vS1F_EENS_8epilogue10collective18CollectiveEpilogueINS1I_23Sm100TmaWarpSpecializedILi1ELi1ELi32ELb0ELb0EEEJSH_NS5_IJNSW_ISF_SC_EES1N_EEESI_SJ_SI_SJ_NS1I_6fusion15FusionCallbacksIS1M_NS1P_17LinearCombinationISI_fSI_fLNS_15FloatRoundStyleE2EEESH_S1O_JEEENS4_5SM1004TMEM4LOAD26SM100_TMEM_LOAD_16dp32b32xES14_NS15_INS16_ILi2ELi4ELi3EEES19_NSW_INS5_IJS1A_SF_EEENS5_IJSF_SC_EEEEEEENS4_39AutoVectorizingCopyWithAssumedAlignmentILi128EEENS4_14SM90_TMA_STOREES23_S25_S25_EEEvvEEEEvNT_6ParamsE)
        /*0008*/ 	.word	0x00000059


	//----- nvinfo : EIATTR_FRAME_SIZE
	.align		4
.L_19:
        /*000c*/ 	.byte	0x04, 0x11
        /*000e*/ 	.short	(.L_21 - .L_20)
	.align		4
.L_20:
        /*0010*/ 	.word	index@($__internal_2_$__cuda_sm10x_tcgen05_guardrail_trap_unallocated_columns_being_dealloced)
        /*0014*/ 	.word	0x00000000


	//----- nvinfo : EIATTR_FRAME_SIZE
	.align		4
.L_21:
        /*0018*/ 	.byte	0x04, 0x11
        /*001a*/ 	.short	(.L_23 - .L_22)
	.align		4
.L_22:
        /*001c*/ 	.word	index@($__internal_1_$__cuda_sm10x_tcgen05_guardrail_trap_phase_invalid_during_alloc)
        /*0020*/ 	.word	0x00000000


	//----- nvinfo : EIATTR_FRAME_SIZE
	.align		4
.L_23:
        /*0024*/ 	.byte	0x04, 0x11
        /*0026*/ 	.short	(.L_25 - .L_24)
	.align		4
.L_24:
        /*0028*/ 	.word	index@($__internal_0_$__cuda_sm10x_tcgen05_guardrail_trap_col_being_dealloced_not_returned_by_alloc)
        /*002c*/ 	.word	0x00000000


	//----- nvinfo : EIATTR_FRAME_SIZE
	.align		4
.L_25:
        /*0030*/ 	.byte	0x04, 0x11
        /*0032*/ 	.short	(.L_27 - .L_26)
	.align		4
.L_26:
        /*0034*/ 	.word	index@(_ZN7cutlass13device_kernelINS_4gemm6kernel13GemmUniversalIN4cute5tupleIJiiiiEEENS1_10collective13CollectiveMmaINS1_35MainloopSm100TmaUmmaWarpSpecializedILi5ELi2ELi4ENS5_IJNS4_1CILi2EEENSA_ILi1EEESC_EEEEENS5_IJNSA_ILi64EEESF_NSA_ILi32EEEEEENS_12float_e5m2_tENS5_IJlSC_lEEESI_SJ_NS4_8TiledMMAINS4_8MMA_AtomIJNS4_10MMA_TraitsINS4_19SM100_MMA_F8F6F4_SSEJSI_SI_fSF_SF_NS4_17integral_constantINS4_4UMMA5MajorELSQ_0EEESR_NSO_INSP_7ScaleInELSS_0EEEST_EEEEEENS4_6LayoutINS5_IJSC_SC_SC_EEENS5_IJNSA_ILi0EEESY_SY_EEEEENS5_IJNS4_10UnderscoreES11_S11_EEEEENS4_13SM90_TMA_LOADENS4_14ComposedLayoutINS4_7SwizzleILi1ELi4ELi3EEENS4_18smem_ptr_flag_bitsILi8EEENSW_INS5_IJNSA_ILi8EEESG_EEENS5_IJSG_SC_EEEEEEEvNS4_8identityENS4_23SM90_TMA_LOAD_MULTICASTES1E_vS1F_EENS_8epilogue10collective18CollectiveEpilogueINS1I_23Sm100TmaWarpSpecializedILi1ELi1ELi32ELb0ELb0EEEJSH_NS5_IJNSW_ISF_SC_EES1N_EEESI_SJ_SI_SJ_NS1I_6fusion15FusionCallbacksIS1M_NS1P_17LinearCombinationISI_fSI_fLNS_15FloatRoundStyleE2EEESH_S1O_JEEENS4_5SM1004TMEM4LOAD26SM100_TMEM_LOAD_16dp32b32xES14_NS15_INS16_ILi2ELi4ELi3EEES19_NSW_INS5_IJS1A_SF_EEENS5_IJSF_SC_EEEEEEENS4_39AutoVectorizingCopyWithAssumedAlignmentILi128EEENS4_14SM90_TMA_STOREES23_S25_S25_EEEvvEEEEvNT_6ParamsE)
        /*0038*/ 	.word	0x00000000


	//----- nvinfo : EIATTR_MIN_STACK_SIZE
	.align		4
.L_27:
        /*003c*/ 	.byte	0x04, 0x12
        /*003e*/ 	.short	(.L_29 - .L_28)
	.align		4
.L_28:
        /*0040*/ 	.word	index@(_ZN7cutlass13device_kernelINS_4gemm6kernel13GemmUniversalIN4cute5tupleIJiiiiEEENS1_10collective13CollectiveMmaINS1_35MainloopSm100TmaUmmaWarpSpecializedILi5ELi2ELi4ENS5_IJNS4_1CILi2EEENSA_ILi1EEESC_EEEEENS5_IJNSA_ILi64EEESF_NSA_ILi32EEEEEENS_12float_e5m2_tENS5_IJlSC_lEEESI_SJ_NS4_8TiledMMAINS4_8MMA_AtomIJNS4_10MMA_TraitsINS4_19SM100_MMA_F8F6F4_SSEJSI_SI_fSF_SF_NS4_17integral_constantINS4_4UMMA5MajorELSQ_0EEESR_NSO_INSP_7ScaleInELSS_0EEEST_EEEEEENS4_6LayoutINS5_IJSC_SC_SC_EEENS5_IJNSA_ILi0EEESY_SY_EEEEENS5_IJNS4_10UnderscoreES11_S11_EEEEENS4_13SM90_TMA_LOADENS4_14ComposedLayoutINS4_7SwizzleILi1ELi4ELi3EEENS4_18smem_ptr_flag_bitsILi8EEENSW_INS5_IJNSA_ILi8EEESG_EEENS5_IJSG_SC_EEEEEEEvNS4_8identityENS4_23SM90_TMA_LOAD_MULTICASTES1E_vS1F_EENS_8epilogue10collective18CollectiveEpilogueINS1I_23Sm100TmaWarpSpecializedILi1ELi1ELi32ELb0ELb0EEEJSH_NS5_IJNSW_ISF_SC_EES1N_EEESI_SJ_SI_SJ_NS1I_6fusion15FusionCallbacksIS1M_NS1P_17LinearCombinationISI_fSI_fLNS_15FloatRoundStyleE2EEESH_S1O_JEEENS4_5SM1004TMEM4LOAD26SM100_TMEM_LOAD_16dp32b32xES14_NS15_INS16_ILi2ELi4ELi3EEES19_NSW_INS5_IJS1A_SF_EEENS5_IJSF_SC_EEEEEEENS4_39AutoVectorizingCopyWithAssumedAlignmentILi128EEENS4_14SM90_TMA_STOREES23_S25_S25_EEEvvEEEEvNT_6ParamsE)
        /*0044*/ 	.word	0x00000000
.L_29:


//--------------------- .nv.compat                --------------------------
	.section	.nv.compat,"",@"SHT_CUDA_COMPAT_INFO"
	.align	4
        /*0000*/ 	.byte	0x02, 0x09, 0x01, 0x00, 0x02, 0x02, 0x02, 0x00, 0x02, 0x05, 0x05, 0x00, 0x03, 0x07, 0x01, 0x01
        /*0010*/ 	.byte	0x02, 0x03, 0x01, 0x00, 0x02, 0x06, 0x01, 0x00, 0x04, 0x0b, 0x08, 0x00, 0x09, 0x00, 0x00, 0x00
        /*0020*/ 	.byte	0x00, 0x00, 0x00, 0x00


//--------------------- .nv.info._ZN7cutlass13device_kernelINS_4gemm6kernel13GemmUniversalIN4cute5tupleIJiiiiEEENS1_10collective13CollectiveMmaINS1_35MainloopSm100TmaUmmaWarpSpecializedILi5ELi2ELi4ENS5_IJNS4_1CILi2EEENSA_ILi1EEESC_EEEEENS5_IJNSA_ILi64EEESF_NSA_ILi32EEEEEENS_12float_e5m2_tENS5_IJlSC_lEEESI_SJ_NS4_8TiledMMAINS4_8MMA_AtomIJNS4_10MMA_TraitsINS4_19SM100_MMA_F8F6F4_SSEJSI_SI_fSF_SF_NS4_17integral_constantINS4_4UMMA5MajorELSQ_0EEESR_NSO_INSP_7ScaleInELSS_0EEEST_EEEEEENS4_6LayoutINS5_IJSC_SC_SC_EEENS5_IJNSA_ILi0EEESY_SY_EEEEENS5_IJNS4_10UnderscoreES11_S11_EEEEENS4_13SM90_TMA_LOADENS4_14ComposedLayoutINS4_7SwizzleILi1ELi4ELi3EEENS4_18smem_ptr_flag_bitsILi8EEENSW_INS5_IJNSA_ILi8EEESG_EEENS5_IJSG_SC_EEEEEEEvNS4_8identityENS4_23SM90_TMA_LOAD_MULTICASTES1E_vS1F_EENS_8epilogue10collective18CollectiveEpilogueINS1I_23Sm100TmaWarpSpecializedILi1ELi1ELi32ELb0ELb0EEEJSH_NS5_IJNSW_ISF_SC_EES1N_EEESI_SJ_SI_SJ_NS1I_6fusion15FusionCallbacksIS1M_NS1P_17LinearCombinationISI_fSI_fLNS_15FloatRoundStyleE2EEESH_S1O_JEEENS4_5SM1004TMEM4LOAD26SM100_TMEM_LOAD_16dp32b32xES14_NS15_INS16_ILi2ELi4ELi3EEES19_NSW_INS5_IJS1A_SF_EEENS5_IJSF_SC_EEEEEEENS4_39AutoVectorizingCopyWithAssumedAlignmentILi128EEENS4_14SM90_TMA_STOREES23_S25_S25_EEEvvEEEEvNT_6ParamsE --------------------------
	.section	.nv.info._ZN7cutlass13device_kernelINS_4gemm6kernel13GemmUniversalIN4cute5tupleIJiiiiEEENS1_10collective13CollectiveMmaINS1_35MainloopSm100TmaUmmaWarpSpecializedILi5ELi2ELi4ENS5_IJNS4_1CILi2EEENSA_ILi1EEESC_EEEEENS5_IJNSA_ILi64EEESF_NSA_ILi32EEEEEENS_12float_e5m2_tENS5_IJlSC_lEEESI_SJ_NS4_8TiledMMAINS4_8MMA_AtomIJNS4_10MMA_TraitsINS4_19SM100_MMA_F8F6F4_SSEJSI_SI_fSF_SF_NS4_17integral_constantINS4_4UMMA5MajorELSQ_0EEESR_NSO_INSP_7ScaleInELSS_0EEEST_EEEEEENS4_6LayoutINS5_IJSC_SC_SC_EEENS5_IJNSA_ILi0EEESY_SY_EEEEENS5_IJNS4_10UnderscoreES11_S11_EEEEENS4_13SM90_TMA_LOADENS4_14ComposedLayoutINS4_7SwizzleILi1ELi4ELi3EEENS4_18smem_ptr_flag_bitsILi8EEENSW_INS5_IJNSA_ILi8EEESG_EEENS5_IJSG_SC_EEEEEEEvNS4_8identityENS4_23SM90_TMA_LOAD_MULTICASTES1E_vS1F_EENS_8epilogue10collective18CollectiveEpilogueINS1I_23Sm100TmaWarpSpecializedILi1ELi1ELi32ELb0ELb0EEEJSH_NS5_IJNSW_ISF_SC_EES1N_EEESI_SJ_SI_SJ_NS1I_6fusion15FusionCallbacksIS1M_NS1P_17LinearCombinationISI_fSI_fLNS_15FloatRoundStyleE2EEESH_S1O_JEEENS4_5SM1004TMEM4LOAD26SM100_TMEM_LOAD_16dp32b32xES14_NS15_INS16_ILi2ELi4ELi3EEES19_NSW_INS5_IJS1A_SF_EEENS5_IJSF_SC_EEEEEEENS4_39AutoVectorizingCopyWithAssumedAlignmentILi128EEENS4_14SM90_TMA_STOREES23_S25_S25_EEEvvEEEEvNT_6ParamsE,"",@"SHT_CUDA_INFO"
	.sectionflags	@""
	.align	4


	//----- nvinfo : EIATTR_CUDA_API_VERSION
	.align		4
        /*0000*/ 	.byte	0x04, 0x37
        /*0002*/ 	.short	(.L_31 - .L_30)
.L_30:
        /*0004*/ 	.word	0x00000082


	//----- nvinfo : EIATTR_KPARAM_INFO
	.align		4
.L_31:
        /*0008*/ 	.byte	0x04, 0x17
        /*000a*/ 	.short	(.L_33 - .L_32)
.L_32:
        /*000c*/ 	.word	0x00000000
        /*0010*/ 	.short	0x0000
        /*0012*/ 	.short	0x0000
        /*0014*/ 	.byte	0x00, 0xf0, 0x01, 0x20


	//----- nvinfo : EIATTR_AT_ENTRY_FRAGMENTS
	.align		4
.L_33:
        /*0018*/ 	.byte	0x04, 0x4f
        /*001a*/ 	.short	(.L_35 - .L_34)


	//   ....[0]....
.L_34:
        /*001c*/ 	.word	0x00000006


	//----- nvinfo : EIATTR_RESERVED_SMEM_USED
	.align		4
.L_35:
        /*0020*/ 	.byte	0x01, 0x41
	.zero		2


	//----- nvinfo : EIATTR_SPARSE_MMA_MASK
	.align		4
        /*0024*/ 	.byte	0x03, 0x50
        /*0026*/ 	.short	0x0000


	//----- nvinfo : EIATTR_TCGEN05_1CTA_USED
	.align		4
        /*0028*/ 	.byte	0x01, 0x51
	.zero		2


	//----- nvinfo : EIATTR_MAXREG_COUNT
	.align		4
        /*002c*/ 	.byte	0x03, 0x1b
        /*002e*/ 	.short	0x00ff


	//----- nvinfo : EIATTR_NUM_BARRIERS
	.align		4
        /*0030*/ 	.byte	0x02, 0x4c
        /*0032*/ 	.byte	0x07
	.zero		1


	//----- nvinfo : EIATTR_EXTERNS
	.align		4
        /*0034*/ 	.byte	0x04, 0x0f
        /*0036*/ 	.short	(.L_37 - .L_36)


	//   ....[0]....
	.align		4
.L_36:
        /*0038*/ 	.word	index@(__assertfail)


	//----- nvinfo : EIATTR_MERCURY_ISA_VERSION
	.align		4
.L_37:
        /*003c*/ 	.byte	0x03, 0x5f
        /*003e*/ 	.short	0x0101


	//----- nvinfo : EIATTR_INT_WARP_WIDE_INSTR_OFFSETS
	.align		4
        /*0040*/ 	.byte	0x04, 0x31
        /*0042*/ 	.short	(.L_39 - .L_38)


	//   ....[0]....
.L_38:
        /*0044*/ 	.word	0x00003b50


	//   ....[1]....
        /*0048*/ 	.word	0x00003b80


	//   ....[2]....
        /*004c*/ 	.word	0x00003ba0


	//   ....[3]....
        /*0050*/ 	.word	0x00004780


	//   ....[4]....
        /*0054*/ 	.word	0x00004830


	//----- nvinfo : EIATTR_COOP_GROUP_MASK_REGIDS
	.align		4
.L_39:
        /*0058*/ 	.byte	0x04, 0x29
        /*005a*/ 	.short	(.L_41 - .L_40)


	//   ....[0]....
.L_40:
        /*005c*/ 	.word	0xffffffff


	//   ....[1]....
        /*0060*/ 	.word	0xffffffff


	//   ....[2]....
        /*0064*/ 	.word	0xffffffff


	//   ....[3]....
        /*0068*/ 	.word	0xffffffff


	//   ....[4]....
        /*006c*/ 	.word	0xffffffff


	//   ....[5]....
        /*0070*/ 	.word	0xffffffff


	//   ....[6]....
        /*0074*/ 	.word	0xffffffff


	//   ....[7]....
        /*0078*/ 	.word	0xffffffff


	//   ....[8]....
        /*007c*/ 	.word	0xffffffff


	//   ....[9]....
        /*0080*/ 	.word	0xffffffff


	//   ....[10]....
        /*0084*/ 	.word	0xffffffff


	//   ....[11]....
        /*0088*/ 	.word	0xffffffff


	//   ....[12]....
        /*008c*/ 	.word	0xffffffff


	//   ....[13]....
        /*0090*/ 	.word	0xffffffff


	//----- nvinfo : EIATTR_COOP_GROUP_INSTR_OFFSETS
	.align		4
.L_41:
        /*0094*/ 	.byte	0x04, 0x28
        /*0096*/ 	.short	(.L_43 - .L_42)


	//   ....[0]....
.L_42:
        /*0098*/ 	.word	0x00000080


	//   ....[1]....
        /*009c*/ 	.word	0x000004e0


	//   ....[2]....
        /*00a0*/ 	.word	0x000006a0


	//   ....[3]....
        /*00a4*/ 	.word	0x000007e0


	//   ....[4]....
        /*00a8*/ 	.word	0x000008e0


	//   ....[5]....
        /*00ac*/ 	.word	0x00000a50


	//   ....[6]....
        /*00b0*/ 	.word	0x00000bf0


	//   ....[7]....
        /*00b4*/ 	.word	0x00000da0


	//   ....[8]....
        /*00b8*/ 	.word	0x00001f60


	//   ....[9]....
        /*00bc*/ 	.word	0x00002e90


	//   ....[10]....
        /*00c0*/ 	.word	0x000030a0


	//   ....[11]....
        /*00c4*/ 	.word	0x000030d0


	//   ....[12]....
        /*00c8*/ 	.word	0x00003a30


	//   ....[13]....
        /*00cc*/ 	.word	0x00003c60


	//----- nvinfo : EIATTR_VRC_CTA_INIT_COUNT
	.align		4
.L_43:
        /*00d0*/ 	.byte	0x02, 0x4a
        /*00d2*/ 	.byte	0x80
	.zero		1


	//----- nvinfo : EIATTR_SYSCALL_OFFSETS
	.align		4
        /*00d4*/ 	.byte	0x04, 0x46
        /*00d6*/ 	.short	(.L_45 - .L_44)


	//   ....[0]....
.L_44:
        /*00d8*/ 	.word	0x000053a0


	//   ....[1]....
        /*00dc*/ 	.word	0x000054e0


	//   ....[2]....
        /*00e0*/ 	.word	0x00005c60


	//----- nvinfo : EIATTR_MBARRIER_INSTR_OFFSETS
	.align		4
.L_45:
        /*00e4*/ 	.byte	0x04, 0x39
        /*00e6*/ 	.short	(.L_47 - .L_46)


	//   ....[0]....
.L_46:
        /*00e8*/ 	.word	0x000005f0
        /*00ec*/ 	.word	0x000000ff
        /*00f0*/ 	.word	0x00000000
        /*00f4*/ 	.short	0x0100
        /*00f6*/ 	.byte	0x04
	.zero		1


	//   ....[1]....
        /*00f8*/ 	.word	0x00000600
        /*00fc*/ 	.word	0x000000ff
        /*0100*/ 	.word	0x00000028
        /*0104*/ 	.short	0x0100
        /*0106*/ 	.byte	0x04
	.zero		1


	//   ....[2]....
        /*0108*/ 	.word	0x00000610
        /*010c*/ 	.word	0x000000ff
        /*0110*/ 	.word	0x00000008
        /*0114*/ 	.short	0x0100
        /*0116*/ 	.byte	0x04
	.zero		1


	//   ....[3]....
        /*0118*/ 	.word	0x00000620
        /*011c*/ 	.word	0x000000ff
        /*0120*/ 	.word	0x00000030
        /*0124*/ 	.short	0x0100
        /*0126*/ 	.byte	0x04
	.zero		1


	//   ....[4]....
        /*0128*/ 	.word	0x00000630
        /*012c*/ 	.word	0x000000ff
        /*0130*/ 	.word	0x00000010
        /*0134*/ 	.short	0x0100
        /*0136*/ 	.byte	0x04
	.zero		1


	//   ....[5]....
        /*0138*/ 	.word	0x00000640
        /*013c*/ 	.word	0x000000ff
        /*0140*/ 	.word	0x00000038
        /*0144*/ 	.short	0x0100
        /*0146*/ 	.byte	0x04
	.zero		1


	//   ....[6]....
        /*0148*/ 	.word	0x00000650
        /*014c*/ 	.word	0x000000ff
        /*0150*/ 	.word	0x00000018
        /*0154*/ 	.short	0x0100
        /*0156*/ 	.byte	0x04
	.zero		1


	//   ....[7]....
        /*0158*/ 	.word	0x00000660
        /*015c*/ 	.word	0x000000ff
        /*0160*/ 	.word	0x00000040
        /*0164*/ 	.short	0x0100
        /*0166*/ 	.byte	0x04
	.zero		1


	//   ....[8]....
        /*0168*/ 	.word	0x00000670
        /*016c*/ 	.word	0x000000ff
        /*0170*/ 	.word	0x00000020
        /*0174*/ 	.short	0x0100
        /*0176*/ 	.byte	0x04
	.zero		1


	//   ....[9]....
        /*0178*/ 	.word	0x00000680
        /*017c*/ 	.word	0x000000ff
        /*0180*/ 	.word	0x00000048
        /*0184*/ 	.short	0x0100
        /*0186*/ 	.byte	0x04
	.zero		1


	//   ....[10]....
        /*0188*/ 	.word	0x000007b0
        /*018c*/ 	.word	0x000000ff
        /*0190*/ 	.word	0x00000050
        /*0194*/ 	.short	0x0100
        /*0196*/ 	.byte	0x04
	.zero		1


	//   ....[11]....
        /*0198*/ 	.word	0x000007c0
        /*019c*/ 	.word	0x000000ff
        /*01a0*/ 	.word	0x00000058
        /*01a4*/ 	.short	0x0100
        /*01a6*/ 	.byte	0x04
	.zero		1


	//   ....[12]....
        /*01a8*/ 	.word	0x000008b0
        /*01ac*/ 	.word	0x000000ff
        /*01b0*/ 	.word	0x00000060
        /*01b4*/ 	.short	0x0100
        /*01b6*/ 	.byte	0x06
	.zero		1


	//   ....[13]....
        /*01b8*/ 	.word	0x000008c0
        /*01bc*/ 	.word	0x000000ff
        /*01c0*/ 	.word	0x00000068
        /*01c4*/ 	.short	0x0100
        /*01c6*/ 	.byte	0x06
	.zero		1


	//   ....[14]....
        /*01c8*/ 	.word	0x00000a00
        /*01cc*/ 	.word	0x000000ff
        /*01d0*/ 	.word	0x00000070
        /*01d4*/ 	.short	0x0100
        /*01d6*/ 	.byte	0x06
	.zero		1


	//   ....[15]....
        /*01d8*/ 	.word	0x00000a10
        /*01dc*/ 	.word	0x000000ff
        /*01e0*/ 	.word	0x00000080
        /*01e4*/ 	.short	0x0100
        /*01e6*/ 	.byte	0x06
	.zero		1


	//   ....[16]....
        /*01e8*/ 	.word	0x00000a20
        /*01ec*/ 	.word	0x000000ff
        /*01f0*/ 	.word	0x00000078
        /*01f4*/ 	.short	0x0100
        /*01f6*/ 	.byte	0x06
	.zero		1


	//   ....[17]....
        /*01f8*/ 	.word	0x00000a30
        /*01fc*/ 	.word	0x000000ff
        /*0200*/ 	.word	0x00000088
        /*0204*/ 	.short	0x0100
        /*0206*/ 	.byte	0x06
	.zero		1


	//   ....[18]....
        /*0208*/ 	.word	0x00000b60
        /*020c*/ 	.word	0x000000ff
        /*0210*/ 	.word	0x00000090
        /*0214*/ 	.short	0x0100
        /*0216*/ 	.byte	0x04
	.zero		1


	//   ....[19]....
        /*0218*/ 	.word	0x00000b70
        /*021c*/ 	.word	0x000000ff
        /*0220*/ 	.word	0x000000b0
        /*0224*/ 	.short	0x0100
        /*0226*/ 	.byte	0x04
	.zero		1


	//   ....[20]....
        /*0228*/ 	.word	0x00000b80
        /*022c*/ 	.word	0x000000ff
        /*0230*/ 	.word	0x00000098
        /*0234*/ 	.short	0x0100
        /*0236*/ 	.byte	0x04
	.zero		1


	//   ....[21]....
        /*0238*/ 	.word	0x00000b90
        /*023c*/ 	.word	0x000000ff
        /*0240*/ 	.word	0x000000b8
        /*0244*/ 	.short	0x0100
        /*0246*/ 	.byte	0x04
	.zero		1


	//   ....[22]....
        /*0248*/ 	.word	0x00000ba0
        /*024c*/ 	.word	0x000000ff
        /*0250*/ 	.word	0x000000a0
        /*0254*/ 	.short	0x0100
        /*0256*/ 	.byte	0x04
	.zero		1


	//   ....[23]....
        /*0258*/ 	.word	0x00000bb0
        /*025c*/ 	.word	0x000000ff
        /*0260*/ 	.word	0x000000c0
        /*0264*/ 	.short	0x0100
        /*0266*/ 	.byte	0x04
	.zero		1


	//   ....[24]....
        /*0268*/ 	.word	0x00000bc0
        /*026c*/ 	.word	0x000000ff
        /*0270*/ 	.word	0x000000a8
        /*0274*/ 	.short	0x0100
        /*0276*/ 	.byte	0x04
	.zero		1


	//   ....[25]....
        /*0278*/ 	.word	0x00000bd0
        /*027c*/ 	.word	0x000000ff
        /*0280*/ 	.word	0x000000c8
        /*0284*/ 	.short	0x0100
        /*0286*/ 	.byte	0x04
	.zero		1


	//   ....[26]....
        /*0288*/ 	.word	0x00000cc0
        /*028c*/ 	.word	0x000000ff
        /*0290*/ 	.word	0x000000d0
        /*0294*/ 	.short	0x0100
        /*0296*/ 	.byte	0x04
	.zero		1


	//   ....[27]....
        /*0298*/ 	.word	0x00000cd0
        /*029c*/ 	.word	0x000000ff
        /*02a0*/ 	.word	0x000000e0
        /*02a4*/ 	.short	0x0100
        /*02a6*/ 	.byte	0x04
	.zero		1


	//   ....[28]....
        /*02a8*/ 	.word	0x00000ce0
        /*02ac*/ 	.word	0x000000ff
        /*02b0*/ 	.word	0x000000d8
        /*02b4*/ 	.short	0x0100
        /*02b6*/ 	.byte	0x04
	.zero		1


	//   ....[29]....
        /*02b8*/ 	.word	0x00000cf0
        /*02bc*/ 	.word	0x000000ff
        /*02c0*/ 	.word	0x000000e8
        /*02c4*/ 	.short	0x0100
        /*02c6*/ 	.byte	0x04
	.zero		1


	//   ....[30]....
        /*02c8*/ 	.word	0x000017e0
        /*02cc*/ 	.word	0x00000000
        /*02d0*/ 	.word	0x000000e0
        /*02d4*/ 	.short	0x010a
        /*02d6*/ 	.byte	0xff
	.zero		1


	//   ....[31]....
        /*02d8*/ 	.word	0x00001810
        /*02dc*/ 	.word	0x00000000
        /*02e0*/ 	.word	0x000000d0
        /*02e4*/ 	.short	0x0101
        /*02e6*/ 	.byte	0xff
	.zero		1


	//   ....[32]....
        /*02e8*/ 	.word	0x000018e0
        /*02ec*/ 	.word	0x000000ff
        /*02f0*/ 	.word	0x00000028
        /*02f4*/ 	.short	0x010a
        /*02f6*/ 	.byte	0x04
	.zero		1


	//   ....[33]....
        /*02f8*/ 	.word	0x00001960
        /*02fc*/ 	.word	0x000000ff
        /*0300*/ 	.word	0x00000028
        /*0304*/ 	.short	0x010a
        /*0306*/ 	.byte	0x21
	.zero		1


	//   ....[34]....
        /*0308*/ 	.word	0x00001af0
        /*030c*/ 	.word	0x000000ff
        /*0310*/ 	.word	0x00000028
        /*0314*/ 	.short	0x010a
        /*0316*/ 	.byte	0x08
	.zero		1


	//   ....[35]....
        /*0318*/ 	.word	0x00001c10
        /*031c*/ 	.word	0x000000ff
        /*0320*/ 	.word	0x00000068
        /*0324*/ 	.short	0x0101
        /*0326*/ 	.byte	0x06
	.zero		1


	//   ....[36]....
        /*0328*/ 	.word	0x00001c30
        /*032c*/ 	.word	0x000000ff
        /*0330*/ 	.word	0x00000028
        /*0334*/ 	.short	0x010a
        /*0336*/ 	.byte	0x04
	.zero		1


	//   ....[37]....
        /*0338*/ 	.word	0x00001cb0
        /*033c*/ 	.word	0x000000ff
        /*0340*/ 	.word	0x00000028
        /*0344*/ 	.short	0x010a
        /*0346*/ 	.byte	0x11
	.zero		1


	//   ....[38]....
        /*0348*/ 	.word	0x00001ec0
        /*034c*/ 	.word	0x000000ff
        /*0350*/ 	.word	0x00000028
        /*0354*/ 	.short	0x010a
        /*0356*/ 	.byte	0x07
	.zero		1


	//   ....[39]....
        /*0358*/ 	.word	0x00001f90
        /*035c*/ 	.word	0x00000003
        /*0360*/ 	.word	0x00000070
        /*0364*/ 	.short	0x010a
        /*0366*/ 	.byte	0xff
	.zero		1


	//   ....[40]....
        /*0368*/ 	.word	0x000020e0
        /*036c*/ 	.word	0x00000000
        /*0370*/ 	.word	0x00000000
        /*0374*/ 	.short	0x0101
        /*0376*/ 	.byte	0xff
	.zero		1


	//   ....[41]....
        /*0378*/ 	.word	0x00002680
        /*037c*/ 	.word	0x000000ff
        /*0380*/ 	.word	0x00000000
        /*0384*/ 	.short	0x010a
        /*0386*/ 	.byte	0x04
	.zero		1


	//   ....[42]....
        /*0388*/ 	.word	0x00002710
        /*038c*/ 	.word	0x000000ff
        /*0390*/ 	.word	0x00000000
        /*0394*/ 	.short	0x010a
        /*0396*/ 	.byte	0x05
	.zero		1


	//   ....[43]....
        /*0398*/ 	.word	0x000027a0
        /*039c*/ 	.word	0x000000ff
        /*03a0*/ 	.word	0x00000000
        /*03a4*/ 	.short	0x010a
        /*03a6*/ 	.byte	0x05
	.zero		1


	//   ....[44]....
        /*03a8*/ 	.word	0x00002830
        /*03ac*/ 	.word	0x000000ff
        /*03b0*/ 	.word	0x00000000
        /*03b4*/ 	.short	0x010a
        /*03b6*/ 	.byte	0x05
	.zero		1


	//   ....[45]....
        /*03b8*/ 	.word	0x000028d0
        /*03bc*/ 	.word	0x00000000
        /*03c0*/ 	.word	0x00000000
        /*03c4*/ 	.short	0x010a
        /*03c6*/ 	.byte	0xff
	.zero		1


	//   ....[46]....
        /*03c8*/ 	.word	0x000029f0
        /*03cc*/ 	.word	0x00000002
        /*03d0*/ 	.word	0x000000d0
        /*03d4*/ 	.short	0x010a
        /*03d6*/ 	.byte	0xff
	.zero		1


	//   ....[47]....
        /*03d8*/ 	.word	0x00002a60
        /*03dc*/ 	.word	0x00000002
        /*03e0*/ 	.word	0x00000000
        /*03e4*/ 	.short	0x0101
        /*03e6*/ 	.byte	0xff
	.zero		1


	//   ....[48]....
        /*03e8*/ 	.word	0x00002a80
        /*03ec*/ 	.word	0x000000ff
        /*03f0*/ 	.word	0x00000080
        /*03f4*/ 	.short	0x010a
        /*03f6*/ 	.byte	0x04
	.zero		1


	//   ....[49]....
        /*03f8*/ 	.word	0x00002ba0
        /*03fc*/ 	.word	0x00000002
        /*0400*/ 	.word	0x00000070
        /*0404*/ 	.short	0x010a
        /*0406*/ 	.byte	0xff
	.zero		1


	//   ....[50]....
        /*0408*/ 	.word	0x00002ca0
        /*040c*/ 	.word	0x00000002
        /*0410*/ 	.word	0x00000000
        /*0414*/ 	.short	0x0101
        /*0416*/ 	.byte	0xff
	.zero		1


	//   ....[51]....
        /*0418*/ 	.word	0x00002d30
        /*041c*/ 	.word	0x000000ff
        /*0420*/ 	.word	0x00000080
        /*0424*/ 	.short	0x0106
        /*0426*/ 	.byte	0x04
	.zero		1


	//   ....[52]....
        /*0428*/ 	.word	0x00002d50
        /*042c*/ 	.word	0x000000ff
        /*0430*/ 	.word	0x00000080
        /*0434*/ 	.short	0x010a
        /*0436*/ 	.byte	0x04
	.zero		1


	//   ....[53]....
        /*0438*/ 	.word	0x00002de0
        /*043c*/ 	.word	0x000000ff
        /*0440*/ 	.word	0x00000080
        /*0444*/ 	.short	0x0106
        /*0446*/ 	.byte	0x07
	.zero		1


	//   ....[54]....
        /*0448*/ 	.word	0x00002e20
        /*044c*/ 	.word	0x00000000
        /*0450*/ 	.word	0x00000080
        /*0454*/ 	.short	0x010a
        /*0456*/ 	.byte	0xff
	.zero		1


	//   ....[55]....
        /*0458*/ 	.word	0x00003310
        /*045c*/ 	.word	0x00000000
        /*0460*/ 	.word	0x00000070
        /*0464*/ 	.short	0x010a
        /*0466*/ 	.byte	0xff
	.zero		1


	//   ....[56]....
        /*0468*/ 	.word	0x00003410
        /*046c*/ 	.word	0x00000003
        /*0470*/ 	.word	0x00000000
        /*0474*/ 	.short	0x0101
        /*0476*/ 	.byte	0xff
	.zero		1


	//   ....[57]....
        /*0478*/ 	.word	0x00003420
        /*047c*/ 	.word	0x000000ff
        /*0480*/ 	.word	0x00000000
        /*0484*/ 	.short	0x010a
        /*0486*/ 	.byte	0x04
	.zero		1


	//   ....[58]....
        /*0488*/ 	.word	0x00003440
        /*048c*/ 	.word	0x000000ff
        /*0490*/ 	.word	0x000000b0
        /*0494*/ 	.short	0x010a
        /*0496*/ 	.byte	0x13
	.zero		1


	//   ....[59]....
        /*0498*/ 	.word	0x00003580
        /*049c*/ 	.word	0x000000ff
        /*04a0*/ 	.word	0x00000000
        /*04a4*/ 	.short	0x010a
        /*04a6*/ 	.byte	0x06
	.zero		1


	//   ....[60]....
        /*04a8*/ 	.word	0x00003680
        /*04ac*/ 	.word	0x000000ff
        /*04b0*/ 	.word	0x00000000
        /*04b4*/ 	.short	0x010a
        /*04b6*/ 	.byte	0x04
	.zero		1


	//   ....[61]....
        /*04b8*/ 	.word	0x00003860
        /*04bc*/ 	.word	0x000000ff
        /*04c0*/ 	.word	0x00000000
        /*04c4*/ 	.short	0x010a
        /*04c6*/ 	.byte	0x04
	.zero		1


	//   ....[62]....
        /*04c8*/ 	.word	0x000038f0
        /*04cc*/ 	.word	0x000000ff
        /*04d0*/ 	.word	0x00000000
        /*04d4*/ 	.short	0x010a
        /*04d6*/ 	.byte	0x05
	.zero		1


	//   ....[63]....
        /*04d8*/ 	.word	0x00003980
        /*04dc*/ 	.word	0x000000ff
        /*04e0*/ 	.word	0x00000000
        /*04e4*/ 	.short	0x010a
        /*04e6*/ 	.byte	0x05
	.zero		1


	//   ....[64]....
        /*04e8*/ 	.word	0x00003a10
        /*04ec*/ 	.word	0x000000ff
        /*04f0*/ 	.word	0x00000000
        /*04f4*/ 	.short	0x010a
        /*04f6*/ 	.byte	0x04
	.zero		1


	//   ....[65]....
        /*04f8*/ 	.word	0x00003f00
        /*04fc*/ 	.word	0x00000008
        /*0500*/ 	.word	0x00000070
        /*0504*/ 	.short	0x010a
        /*0506*/ 	.byte	0xff
	.zero		1


	//   ....[66]....
        /*0508*/ 	.word	0x00004070
        /*050c*/ 	.word	0x00000000
        /*0510*/ 	.word	0x00000000
        /*0514*/ 	.short	0x0101
        /*0516*/ 	.byte	0xff
	.zero		1


	//   ....[67]....
        /*0518*/ 	.word	0x00004530
        /*051c*/ 	.word	0x000000ff
        /*0520*/ 	.word	0x00000068
        /*0524*/ 	.short	0x010a
        /*0526*/ 	.byte	0x11
	.zero		1


	//   ....[68]....
        /*0528*/ 	.word	0x000046c0
        /*052c*/ 	.word	0x000000ff
        /*0530*/ 	.word	0x00000058
        /*0534*/ 	.short	0x010a
        /*0536*/ 	.byte	0x11
	.zero		1


	//   ....[69]....
        /*0538*/ 	.word	0x000048d0
        /*053c*/ 	.word	0x000000ff
        /*0540*/ 	.word	0x00000050
        /*0544*/ 	.short	0x010b
        /*0546*/ 	.byte	0x11
	.zero		1


	//   ....[70]....
        /*0548*/ 	.word	0x000048e0
        /*054c*/ 	.word	0x000000ff
        /*0550*/ 	.word	0x00000000
        /*0554*/ 	.short	0x0101
        /*0556*/ 	.byte	0x30
	.zero		1


	//   ....[71]....
        /*0558*/ 	.word	0x00004920
        /*055c*/ 	.word	0x00000000
        /*0560*/ 	.word	0x00000058
        /*0564*/ 	.short	0x010a
        /*0566*/ 	.byte	0xff
	.zero		1


	//   ....[72]....
        /*0568*/ 	.word	0x00004c60
        /*056c*/ 	.word	0x00000003
        /*0570*/ 	.word	0x00000070
        /*0574*/ 	.short	0x010a
        /*0576*/ 	.byte	0xff
	.zero		1


	//   ....[73]....
        /*0578*/ 	.word	0x00004de0
        /*057c*/ 	.word	0x00000000
        /*0580*/ 	.word	0x00000000
        /*0584*/ 	.short	0x0101
        /*0586*/ 	.byte	0xff
	.zero		1


	//   ....[74]....
        /*0588*/ 	.word	0x00005840
        /*058c*/ 	.word	0x000000ff
        /*0590*/ 	.word	0x00000050
        /*0594*/ 	.short	0x010a
        /*0596*/ 	.byte	0x2c
	.zero		1


	//   ....[75]....
        /*0598*/ 	.word	0x00005850
        /*059c*/ 	.word	0x00000016
        /*05a0*/ 	.word	0x00000090
        /*05a4*/ 	.short	0x010a
        /*05a6*/ 	.byte	0xff
	.zero		1


	//   ....[76]....
        /*05a8*/ 	.word	0x00005a00
        /*05ac*/ 	.word	0x000000ff
        /*05b0*/ 	.word	0x00000050
        /*05b4*/ 	.short	0x010a
        /*05b6*/ 	.byte	0x2c
	.zero		1


	//   ....[77]....
        /*05b8*/ 	.word	0x00005ae0
        /*05bc*/ 	.word	0x000000ff
        /*05c0*/ 	.word	0x00000000
        /*05c4*/ 	.short	0x0101
        /*05c6*/ 	.byte	0x04
	.zero		1


	//   ....[78]....
        /*05c8*/ 	.word	0x00005b40
        /*05cc*/ 	.word	0x00000016
        /*05d0*/ 	.word	0x00000090
        /*05d4*/ 	.short	0x010a
        /*05d6*/ 	.byte	0xff
	.zero		1


	//   ....[79]....
        /*05d8*/ 	.word	0x00005eb0
        /*05dc*/ 	.word	0x000000ff
        /*05e0*/ 	.word	0x00000000
        /*05e4*/ 	.short	0x0101
        /*05e6*/ 	.byte	0x04
	.zero		1


	//   ....[80]....
        /*05e8*/ 	.word	0x00006790
        /*05ec*/ 	.word	0x00000000
        /*05f0*/ 	.word	0x000000e0
        /*05f4*/ 	.short	0x010a
        /*05f6*/ 	.byte	0xff
	.zero		1


	//   ....[81]....
        /*05f8*/ 	.word	0x000067f0
        /*05fc*/ 	.word	0x00000000
        /*0600*/ 	.word	0x00000028
        /*0604*/ 	.short	0x010a
        /*0606*/ 	.byte	0xff
	.zero		1


	//   ....[82]....
        /*0608*/ 	.word	0x00006850
        /*060c*/ 	.word	0x00000000
        /*0610*/ 	.word	0x00000028
        /*0614*/ 	.short	0x010a
        /*0616*/ 	.byte	0xff
	.zero		1


	//   ....[83]....
        /*0618*/ 	.word	0x000068a0
        /*061c*/ 	.word	0x00000003
        /*0620*/ 	.word	0x00000070
        /*0624*/ 	.short	0x010a
        /*0626*/ 	.byte	0xff
	.zero		1


	//   ....[84]....
        /*0628*/ 	.word	0x00006900
        /*062c*/ 	.word	0x00000000
        /*0630*/ 	.word	0x00000000
        /*0634*/ 	.short	0x010a
        /*0636*/ 	.byte	0xff
	.zero		1


	//   ....[85]....
        /*0638*/ 	.word	0x00006960
        /*063c*/ 	.word	0x00000000
        /*0640*/ 	.word	0x00000000
        /*0644*/ 	.short	0x010a
        /*0646*/ 	.byte	0xff
	.zero		1


	//   ....[86]....
        /*0648*/ 	.word	0x000069c0
        /*064c*/ 	.word	0x00000000
        /*0650*/ 	.word	0x00000000
        /*0654*/ 	.short	0x010a
        /*0656*/ 	.byte	0xff
	.zero		1


	//   ....[87]....
        /*0658*/ 	.word	0x00006a20
        /*065c*/ 	.word	0x00000000
        /*0660*/ 	.word	0x00000000
        /*0664*/ 	.short	0x010a
        /*0666*/ 	.byte	0xff
	.zero		1


	//   ....[88]....
        /*0668*/ 	.word	0x00006a70
        /*066c*/ 	.word	0x00000002
        /*0670*/ 	.word	0x000000d0
        /*0674*/ 	.short	0x010a
        /*0676*/ 	.byte	0xff
	.zero		1


	//   ....[89]....
        /*0678*/ 	.word	0x00006ad0
        /*067c*/ 	.word	0x00000002
        /*0680*/ 	.word	0x00000080
        /*0684*/ 	.short	0x010a
        /*0686*/ 	.byte	0xff
	.zero		1


	//   ....[90]....
        /*0688*/ 	.word	0x00006b20
        /*068c*/ 	.word	0x00000002
        /*0690*/ 	.word	0x00000070
        /*0694*/ 	.short	0x010a
        /*0696*/ 	.byte	0xff
	.zero		1


	//   ....[91]....
        /*0698*/ 	.word	0x00006b80
        /*069c*/ 	.word	0x00000000
        /*06a0*/ 	.word	0x00000080
        /*06a4*/ 	.short	0x010a
        /*06a6*/ 	.byte	0xff
	.zero		1


	//   ....[92]....
        /*06a8*/ 	.word	0x00006bd0
        /*06ac*/ 	.word	0x00000000
        /*06b0*/ 	.word	0x00000070
        /*06b4*/ 	.short	0x010a
        /*06b6*/ 	.byte	0xff
	.zero		1


	//   ....[93]....
        /*06b8*/ 	.word	0x00006c30
        /*06bc*/ 	.word	0x00000002
        /*06c0*/ 	.word	0x000000b0
        /*06c4*/ 	.short	0x010a
        /*06c6*/ 	.byte	0xff
	.zero		1


	//   ....[94]....
        /*06c8*/ 	.word	0x00006c90
        /*06cc*/ 	.word	0x00000000
        /*06d0*/ 	.word	0x00000000
        /*06d4*/ 	.short	0x010a
        /*06d6*/ 	.byte	0xff
	.zero		1


	//   ....[95]....
        /*06d8*/ 	.word	0x00006cf0
        /*06dc*/ 	.word	0x00000000
        /*06e0*/ 	.word	0x00000000
        /*06e4*/ 	.short	0x010a
        /*06e6*/ 	.byte	0xff
	.zero		1


	//   ....[96]....
        /*06e8*/ 	.word	0x00006d50
        /*06ec*/ 	.word	0x00000000
        /*06f0*/ 	.word	0x00000000
        /*06f4*/ 	.short	0x010a
        /*06f6*/ 	.byte	0xff
	.zero		1


	//   ....[97]....
        /*06f8*/ 	.word	0x00006db0
        /*06fc*/ 	.word	0x00000000
        /*0700*/ 	.word	0x00000000
        /*0704*/ 	.short	0x010a
        /*0706*/ 	.byte	0xff
	.zero		1


	//   ....[98]....
        /*0708*/ 	.word	0x00006e10
        /*070c*/ 	.word	0x00000000
        /*0710*/ 	.word	0x00000000
        /*0714*/ 	.short	0x010a
        /*0716*/ 	.byte	0xff
	.zero		1


	//   ....[99]....
        /*0718*/ 	.word	0x00006e60
        /*071c*/ 	.word	0x00000008
        /*0720*/ 	.word	0x00000070
        /*0724*/ 	.short	0x010a
        /*0726*/ 	.byte	0xff
	.zero		1


	//   ....[100]....
        /*0728*/ 	.word	0x00006ec0
        /*072c*/ 	.word	0x00000000
        /*0730*/ 	.word	0x00000068
        /*0734*/ 	.short	0x010a
        /*0736*/ 	.byte	0xff
	.zero		1


	//   ....[101]....
        /*0738*/ 	.word	0x00006f20
        /*073c*/ 	.word	0x00000000
        /*0740*/ 	.word	0x00000058
        /*0744*/ 	.short	0x010a
        /*0746*/ 	.byte	0xff
	.zero		1


	//   ....[102]....
        /*0748*/ 	.word	0x00006f70
        /*074c*/ 	.word	0x00000003
        /*0750*/ 	.word	0x00000070
        /*0754*/ 	.short	0x010a
        /*0756*/ 	.byte	0xff
	.zero		1


	//   ....[103]....
        /*0758*/ 	.word	0x00006fd0
        /*075c*/ 	.word	0x00000000
        /*0760*/ 	.word	0x00000050
        /*0764*/ 	.short	0x010a
        /*0766*/ 	.byte	0xff
	.zero		1


	//   ....[104]....
        /*0768*/ 	.word	0x00007020
        /*076c*/ 	.word	0x00000016
        /*0770*/ 	.word	0x00000090
        /*0774*/ 	.short	0x010a
        /*0776*/ 	.byte	0xff
	.zero		1


	//----- nvinfo : EIATTR_NUM_MBARRIERS
	.align		4
.L_47:
        /*0778*/ 	.byte	0x03, 0x38
        /*077a*/ 	.short	0x001e


	//----- nvinfo : EIATTR_EXIT_INSTR_OFFSETS
	.align		4
        /*077c*/ 	.byte	0x04, 0x1c
        /*077e*/ 	.short	(.L_49 - .L_48)


	//   ....[0]....
.L_48:
        /*0780*/ 	.word	0x00002900


	//   ....[1]....
        /*0784*/ 	.word	0x00002df0


	//   ....[2]....
        /*0788*/ 	.word	0x00002e50


	//   ....[3]....
        /*078c*/ 	.word	0x00003c70


	//   ....[4]....
        /*0790*/ 	.word	0x00004950


	//   ....[5]....
        /*0794*/ 	.word	0x00004990


	//   ....[6]....
        /*0798*/ 	.word	0x00006780


	//----- nvinfo : EIATTR_MAX_THREADS
	.align		4
.L_49:
        /*079c*/ 	.byte	0x04, 0x05
        /*079e*/ 	.short	(.L_51 - .L_50)
.L_50:
        /*07a0*/ 	.word	0x00000100
        /*07a4*/ 	.word	0x00000001
        /*07a8*/ 	.word	0x00000001


	//----- nvinfo : EIATTR_CRS_STACK_SIZE
	.align		4
.L_51:
        /*07ac*/ 	.byte	0x04, 0x1e
        /*07ae*/ 	.short	(.L_53 - .L_52)
.L_52:
        /*07b0*/ 	.word	0x00000000


	//----- nvinfo : EIATTR_CBANK_PARAM_SIZE
	.align		4
.L_53:
        /*07b4*/ 	.byte	0x03, 0x19
        /*07b6*/ 	.short	0x0800


	//----- nvinfo : EIATTR_PARAM_CBANK
	.align		4
        /*07b8*/ 	.byte	0x04, 0x0a
        /*07ba*/ 	.short	(.L_55 - .L_54)
	.align		4
.L_54:
        /*07bc*/ 	.word	index@(.nv.constant0._ZN7cutlass13device_kernelINS_4gemm6kernel13GemmUniversalIN4cute5tupleIJiiiiEEENS1_10collective13CollectiveMmaINS1_35MainloopSm100TmaUmmaWarpSpecializedILi5ELi2ELi4ENS5_IJNS4_1CILi2EEENSA_ILi1EEESC_EEEEENS5_IJNSA_ILi64EEESF_NSA_ILi32EEEEEENS_12float_e5m2_tENS5_IJlSC_lEEESI_SJ_NS4_8TiledMMAINS4_8MMA_AtomIJNS4_10MMA_TraitsINS4_19SM100_MMA_F8F6F4_SSEJSI_SI_fSF_SF_NS4_17integral_constantINS4_4UMMA5MajorELSQ_0EEESR_NSO_INSP_7ScaleInELSS_0EEEST_EEEEEENS4_6LayoutINS5_IJSC_SC_SC_EEENS5_IJNSA_ILi0EEESY_SY_EEEEENS5_IJNS4_10UnderscoreES11_S11_EEEEENS4_13SM90_TMA_LOADENS4_14ComposedLayoutINS4_7SwizzleILi1ELi4ELi3EEENS4_18smem_ptr_flag_bitsILi8EEENSW_INS5_IJNSA_ILi8EEESG_EEENS5_IJSG_SC_EEEEEEEvNS4_8identityENS4_23SM90_TMA_LOAD_MULTICASTES1E_vS1F_EENS_8epilogue10collective18CollectiveEpilogueINS1I_23Sm100TmaWarpSpecializedILi1ELi1ELi32ELb0ELb0EEEJSH_NS5_IJNSW_ISF_SC_EES1N_EEESI_SJ_SI_SJ_NS1I_6fusion15FusionCallbacksIS1M_NS1P_17LinearCombinationISI_fSI_fLNS_15FloatRoundStyleE2EEESH_S1O_JEEENS4_5SM1004TMEM4LOAD26SM100_TMEM_LOAD_16dp32b32xES14_NS15_INS16_ILi2ELi4ELi3EEES19_NSW_INS5_IJS1A_SF_EEENS5_IJSF_SC_EEEEEEENS4_39AutoVectorizingCopyWithAssumedAlignmentILi128EEENS4_14SM90_TMA_STOREES23_S25_S25_EEEvvEEEEvNT_6ParamsE)
        /*07c0*/ 	.short	0x0380
        /*07c2*/ 	.short	0x0800


	//----- nvinfo : EIATTR_SW_WAR
	.align		4
.L_55:
        /*07c4*/ 	.byte	0x04, 0x36
        /*07c6*/ 	.short	(.L_57 - .L_56)
.L_56:
        /*07c8*/ 	.word	0x00000008
.L_57:


//--------------------- .nv.callgraph             --------------------------
	.section	.nv.callgraph,"",@"SHT_CUDA_CALLGRAPH"
	.align	4
	.sectionentsize	8
	.align		4
        /*0000*/ 	.word	0x00000000
	.align		4
        /*0004*/ 	.word	0xffffffff
	.align		4
        /*0008*/ 	.word	index@(_ZN7cutlass13device_kernelINS_4gemm6kernel13GemmUniversalIN4cute5tupleIJiiiiEEENS1_10collective13CollectiveMmaINS1_35MainloopSm100TmaUmmaWarpSpecializedILi5ELi2ELi4ENS5_IJNS4_1CILi2EEENSA_ILi1EEESC_EEEEENS5_IJNSA_ILi64EEESF_NSA_ILi32EEEEEENS_12float_e5m2_tENS5_IJlSC_lEEESI_SJ_NS4_8TiledMMAINS4_8MMA_AtomIJNS4_10MMA_TraitsINS4_19SM100_MMA_F8F6F4_SSEJSI_SI_fSF_SF_NS4_17integral_constantINS4_4UMMA5MajorELSQ_0EEESR_NSO_INSP_7ScaleInELSS_0EEEST_EEEEEENS4_6LayoutINS5_IJSC_SC_SC_EEENS5_IJNSA_ILi0EEESY_SY_EEEEENS5_IJNS4_10UnderscoreES11_S11_EEEEENS4_13SM90_TMA_LOADENS4_14ComposedLayoutINS4_7SwizzleILi1ELi4ELi3EEENS4_18smem_ptr_flag_bitsILi8EEENSW_INS5_IJNSA_ILi8EEESG_EEENS5_IJSG_SC_EEEEEEEvNS4_8identityENS4_23SM90_TMA_LOAD_MULTICASTES1E_vS1F_EENS_8epilogue10collective18CollectiveEpilogueINS1I_23Sm100TmaWarpSpecializedILi1ELi1ELi32ELb0ELb0EEEJSH_NS5_IJNSW_ISF_SC_EES1N_EEESI_SJ_SI_SJ_NS1I_6fusion15FusionCallbacksIS1M_NS1P_17LinearCombinationISI_fSI_fLNS_15FloatRoundStyleE2EEESH_S1O_JEEENS4_5SM1004TMEM4LOAD26SM100_TMEM_LOAD_16dp32b32xES14_NS15_INS16_ILi2ELi4ELi3EEES19_NSW_INS5_IJS1A_SF_EEENS5_IJSF_SC_EEEEEEENS4_39AutoVectorizingCopyWithAssumedAlignmentILi128EEENS4_14SM90_TMA_STOREES23_S25_S25_EEEvvEEEEvNT_6ParamsE)
	.align		4
        /*000c*/ 	.word	index@(__assertfail)
	.align		4
        /*0010*/ 	.word	0x00000000
	.align		4
        /*0014*/ 	.word	0xfffffffe
	.align		4
        /*0018*/ 	.word	0x00000000
	.align		4
        /*001c*/ 	.word	0xfffffffd
	.align		4
        /*0020*/ 	.word	0x00000000
	.align		4
        /*0024*/ 	.word	0xfffffffc


//--------------------- .nv.constant4             --------------------------
	.section	.nv.constant4,"a",@progbits
	.align	8
	.align		8
.nv.constant4:
        /*0000*/ 	.dword	__assertfail
	.align		8
        /*0008*/ 	.dword	__unnamed_1
	.align		8
        /*0010*/ 	.dword	__unnamed_2
	.align		8
        /*0018*/ 	.dword	_ZN39_INTERNAL_14650a06_4_k_cu_761edcd4_93314cuda3std3__45__cpo5beginE
	.align		8
        /*0020*/ 	.dword	_ZN39_INTERNAL_14650a06_4_k_cu_761edcd4_93314cuda3std3__45__cpo3endE
	.align		8
        /*0028*/ 	.dword	_ZN39_INTERNAL_14650a06_4_k_cu_761edcd4_93314cuda3std3__45__cpo6cbeginE
	.align		8
        /*0030*/ 	.dword	_ZN39_INTERNAL_14650a06_4_k_cu_761edcd4_93314cuda3std3__45__cpo4cendE
	.align		8
        /*0038*/ 	.dword	_ZN39_INTERNAL_14650a06_4_k_cu_761edcd4_93314cuda3std3__441_GLOBAL__N__14650a06_4_k_cu_761edcd4_93316ignoreE
	.align		8
        /*0040*/ 	.dword	_ZN39_INTERNAL_14650a06_4_k_cu_761edcd4_93314cuda3std3__419piecewise_constructE
	.align		8
        /*0048*/ 	.dword	_ZN39_INTERNAL_14650a06_4_k_cu_761edcd4_93314cuda3std3__48in_placeE
	.align		8
        /*0050*/ 	.dword	_ZN39_INTERNAL_14650a06_4_k_cu_761edcd4_93314cuda3std6ranges3__45__cpo4swapE
	.align		8
        /*0058*/ 	.dword	_ZN39_INTERNAL_14650a06_4_k_cu_761edcd4_93314cuda3std6ranges3__45__cpo9iter_moveE
	.align		8
        /*0060*/ 	.dword	_ZN39_INTERNAL_14650a06_4_k_cu_761edcd4_93314cute7productE
	.align		8
        /*0068*/ 	.dword	_ZN39_INTERNAL_14650a06_4_k_cu_761edcd4_93314cute1_E
	.align		8
        /*0070*/ 	.dword	$str$25
	.align		8
        /*0078*/ 	.dword	$str$26
	.align		8
        /*0080*/ 	.dword	$str$27
	.align		8
        /*0088*/ 	.dword	$str$28


//--------------------- .text._ZN7cutlass13device_kernelINS_4gemm6kernel13GemmUniversalIN4cute5tupleIJiiiiEEENS1_10collective13CollectiveMmaINS1_35MainloopSm100TmaUmmaWarpSpecializedILi5ELi2ELi4ENS5_IJNS4_1CILi2EEENSA_ILi1EEESC_EEEEENS5_IJNSA_ILi64EEESF_NSA_ILi32EEEEEENS_12float_e5m2_tENS5_IJlSC_lEEESI_SJ_NS4_8TiledMMAINS4_8MMA_AtomIJNS4_10MMA_TraitsINS4_19SM100_MMA_F8F6F4_SSEJSI_SI_fSF_SF_NS4_17integral_constantINS4_4UMMA5MajorELSQ_0EEESR_NSO_INSP_7ScaleInELSS_0EEEST_EEEEEENS4_6LayoutINS5_IJSC_SC_SC_EEENS5_IJNSA_ILi0EEESY_SY_EEEEENS5_IJNS4_10UnderscoreES11_S11_EEEEENS4_13SM90_TMA_LOADENS4_14ComposedLayoutINS4_7SwizzleILi1ELi4ELi3EEENS4_18smem_ptr_flag_bitsILi8EEENSW_INS5_IJNSA_ILi8EEESG_EEENS5_IJSG_SC_EEEEEEEvNS4_8identityENS4_23SM90_TMA_LOAD_MULTICASTES1E_vS1F_EENS_8epilogue10collective18CollectiveEpilogueINS1I_23Sm100TmaWarpSpecializedILi1ELi1ELi32ELb0ELb0EEEJSH_NS5_IJNSW_ISF_SC_EES1N_EEESI_SJ_SI_SJ_NS1I_6fusion15FusionCallbacksIS1M_NS1P_17LinearCombinationISI_fSI_fLNS_15FloatRoundStyleE2EEESH_S1O_JEEENS4_5SM1004TMEM4LOAD26SM100_TMEM_LOAD_16dp32b32xES14_NS15_INS16_ILi2ELi4ELi3EEES19_NSW_INS5_IJS1A_SF_EEENS5_IJSF_SC_EEEEEEENS4_39AutoVectorizingCopyWithAssumedAlignmentILi128EEENS4_14SM90_TMA_STOREES23_S25_S25_EEEvvEEEEvNT_6ParamsE --------------------------
	.section	.text._ZN7cutlass13device_kernelINS_4gemm6kernel13GemmUniversalIN4cute5tupleIJiiiiEEENS1_10collective13CollectiveMmaINS1_35MainloopSm100TmaUmmaWarpSpecializedILi5ELi2ELi4ENS5_IJNS4_1CILi2EEENSA_ILi1EEESC_EEEEENS5_IJNSA_ILi64EEESF_NSA_ILi32EEEEEENS_12float_e5m2_tENS5_IJlSC_lEEESI_SJ_NS4_8TiledMMAINS4_8MMA_AtomIJNS4_10MMA_TraitsINS4_19SM100_MMA_F8F6F4_SSEJSI_SI_fSF_SF_NS4_17integral_constantINS4_4UMMA5MajorELSQ_0EEESR_NSO_INSP_7ScaleInELSS_0EEEST_EEEEEENS4_6LayoutINS5_IJSC_SC_SC_EEENS5_IJNSA_ILi0EEESY_SY_EEEEENS5_IJNS4_10UnderscoreES11_S11_EEEEENS4_13SM90_TMA_LOADENS4_14ComposedLayoutINS4_7SwizzleILi1ELi4ELi3EEENS4_18smem_ptr_flag_bitsILi8EEENSW_INS5_IJNSA_ILi8EEESG_EEENS5_IJSG_SC_EEEEEEEvNS4_8identityENS4_23SM90_TMA_LOAD_MULTICASTES1E_vS1F_EENS_8epilogue10collective18CollectiveEpilogueINS1I_23Sm100TmaWarpSpecializedILi1ELi1ELi32ELb0ELb0EEEJSH_NS5_IJNSW_ISF_SC_EES1N_EEESI_SJ_SI_SJ_NS1I_6fusion15FusionCallbacksIS1M_NS1P_17LinearCombinationISI_fSI_fLNS_15FloatRoundStyleE2EEESH_S1O_JEEENS4_5SM1004TMEM4LOAD26SM100_TMEM_LOAD_16dp32b32xES14_NS15_INS16_ILi2ELi4ELi3EEES19_NSW_INS5_IJS1A_SF_EEENS5_IJSF_SC_EEEEEEENS4_39AutoVectorizingCopyWithAssumedAlignmentILi128EEENS4_14SM90_TMA_STOREES23_S25_S25_EEEvvEEEEvNT_6ParamsE,"ax",@progbits
	.align	128
.text._ZN7cutlass13device_kernelINS_4gemm6kernel13GemmUniversalIN4cute5tupleIJiiiiEEENS1_10collective13CollectiveMmaINS1_35MainloopSm100TmaUmmaWarpSpecializedILi5ELi2ELi4ENS5_IJNS4_1CILi2EEENSA_ILi1EEESC_EEEEENS5_IJNSA_ILi64EEESF_NSA_ILi32EEEEEENS_12float_e5m2_tENS5_IJlSC_lEEESI_SJ_NS4_8TiledMMAINS4_8MMA_AtomIJNS4_10MMA_TraitsINS4_19SM100_MMA_F8F6F4_SSEJSI_SI_fSF_SF_NS4_17integral_constantINS4_4UMMA5MajorELSQ_0EEESR_NSO_INSP_7ScaleInELSS_0EEEST_EEEEEENS4_6LayoutINS5_IJSC_SC_SC_EEENS5_IJNSA_ILi0EEESY_SY_EEEEENS5_IJNS4_10UnderscoreES11_S11_EEEEENS4_13SM90_TMA_LOADENS4_14ComposedLayoutINS4_7SwizzleILi1ELi4ELi3EEENS4_18smem_ptr_flag_bitsILi8EEENSW_INS5_IJNSA_ILi8EEESG_EEENS5_IJSG_SC_EEEEEEEvNS4_8identityENS4_23SM90_TMA_LOAD_MULTICASTES1E_vS1F_EENS_8epilogue10collective18CollectiveEpilogueINS1I_23Sm100TmaWarpSpecializedILi1ELi1ELi32ELb0ELb0EEEJSH_NS5_IJNSW_ISF_SC_EES1N_EEESI_SJ_SI_SJ_NS1I_6fusion15FusionCallbacksIS1M_NS1P_17LinearCombinationISI_fSI_fLNS_15FloatRoundStyleE2EEESH_S1O_JEEENS4_5SM1004TMEM4LOAD26SM100_TMEM_LOAD_16dp32b32xES14_NS15_INS16_ILi2ELi4ELi3EEES19_NSW_INS5_IJS1A_SF_EEENS5_IJSF_SC_EEEEEEENS4_39AutoVectorizingCopyWithAssumedAlignmentILi128EEENS4_14SM90_TMA_STOREES23_S25_S25_EEEvvEEEEvNT_6ParamsE:
        .type           _ZN7cutlass13device_kernelINS_4gemm6kernel13GemmUniversalIN4cute5tupleIJiiiiEEENS1_10collective13CollectiveMmaINS1_35MainloopSm100TmaUmmaWarpSpecializedILi5ELi2ELi4ENS5_IJNS4_1CILi2EEENSA_ILi1EEESC_EEEEENS5_IJNSA_ILi64EEESF_NSA_ILi32EEEEEENS_12float_e5m2_tENS5_IJlSC_lEEESI_SJ_NS4_8TiledMMAINS4_8MMA_AtomIJNS4_10MMA_TraitsINS4_19SM100_MMA_F8F6F4_SSEJSI_SI_fSF_SF_NS4_17integral_constantINS4_4UMMA5MajorELSQ_0EEESR_NSO_INSP_7ScaleInELSS_0EEEST_EEEEEENS4_6LayoutINS5_IJSC_SC_SC_EEENS5_IJNSA_ILi0EEESY_SY_EEEEENS5_IJNS4_10UnderscoreES11_S11_EEEEENS4_13SM90_TMA_LOADENS4_14ComposedLayoutINS4_7SwizzleILi1ELi4ELi3EEENS4_18smem_ptr_flag_bitsILi8EEENSW_INS5_IJNSA_ILi8EEESG_EEENS5_IJSG_SC_EEEEEEEvNS4_8identityENS4_23SM90_TMA_LOAD_MULTICASTES1E_vS1F_EENS_8epilogue10collective18CollectiveEpilogueINS1I_23Sm100TmaWarpSpecializedILi1ELi1ELi32ELb0ELb0EEEJSH_NS5_IJNSW_ISF_SC_EES1N_EEESI_SJ_SI_SJ_NS1I_6fusion15FusionCallbacksIS1M_NS1P_17LinearCombinationISI_fSI_fLNS_15FloatRoundStyleE2EEESH_S1O_JEEENS4_5SM1004TMEM4LOAD26SM100_TMEM_LOAD_16dp32b32xES14_NS15_INS16_ILi2ELi4ELi3EEES19_NSW_INS5_IJS1A_SF_EEENS5_IJSF_SC_EEEEEEENS4_39AutoVectorizingCopyWithAssumedAlignmentILi128EEENS4_14SM90_TMA_STOREES23_S25_S25_EEEvvEEEEvNT_6ParamsE,@function
        .size           _ZN7cutlass13device_kernelINS_4gemm6kernel13GemmUniversalIN4cute5tupleIJiiiiEEENS1_10collective13CollectiveMmaINS1_35MainloopSm100TmaUmmaWarpSpecializedILi5ELi2ELi4ENS5_IJNS4_1CILi2EEENSA_ILi1EEESC_EEEEENS5_IJNSA_ILi64EEESF_NSA_ILi32EEEEEENS_12float_e5m2_tENS5_IJlSC_lEEESI_SJ_NS4_8TiledMMAINS4_8MMA_AtomIJNS4_10MMA_TraitsINS4_19SM100_MMA_F8F6F4_SSEJSI_SI_fSF_SF_NS4_17integral_constantINS4_4UMMA5MajorELSQ_0EEESR_NSO_INSP_7ScaleInELSS_0EEEST_EEEEEENS4_6LayoutINS5_IJSC_SC_SC_EEENS5_IJNSA_ILi0EEESY_SY_EEEEENS5_IJNS4_10UnderscoreES11_S11_EEEEENS4_13SM90_TMA_LOADENS4_14ComposedLayoutINS4_7SwizzleILi1ELi4ELi3EEENS4_18smem_ptr_flag_bitsILi8EEENSW_INS5_IJNSA_ILi8EEESG_EEENS5_IJSG_SC_EEEEEEEvNS4_8identityENS4_23SM90_TMA_LOAD_MULTICASTES1E_vS1F_EENS_8epilogue10collective18CollectiveEpilogueINS1I_23Sm100TmaWarpSpecializedILi1ELi1ELi32ELb0ELb0EEEJSH_NS5_IJNSW_ISF_SC_EES1N_EEESI_SJ_SI_SJ_NS1I_6fusion15FusionCallbacksIS1M_NS1P_17LinearCombinationISI_fSI_fLNS_15FloatRoundStyleE2EEESH_S1O_JEEENS4_5SM1004TMEM4LOAD26SM100_TMEM_LOAD_16dp32b32xES14_NS15_INS16_ILi2ELi4ELi3EEES19_NSW_INS5_IJS1A_SF_EEENS5_IJSF_SC_EEEEEEENS4_39AutoVectorizingCopyWithAssumedAlignmentILi128EEENS4_14SM90_TMA_STOREES23_S25_S25_EEEvvEEEEvNT_6ParamsE,(.L_x_138 - _ZN7cutlass13device_kernelINS_4gemm6kernel13GemmUniversalIN4cute5tupleIJiiiiEEENS1_10collective13CollectiveMmaINS1_35MainloopSm100TmaUmmaWarpSpecializedILi5ELi2ELi4ENS5_IJNS4_1CILi2EEENSA_ILi1EEESC_EEEEENS5_IJNSA_ILi64EEESF_NSA_ILi32EEEEEENS_12float_e5m2_tENS5_IJlSC_lEEESI_SJ_NS4_8TiledMMAINS4_8MMA_AtomIJNS4_10MMA_TraitsINS4_19SM100_MMA_F8F6F4_SSEJSI_SI_fSF_SF_NS4_17integral_constantINS4_4UMMA5MajorELSQ_0EEESR_NSO_INSP_7ScaleInELSS_0EEEST_EEEEEENS4_6LayoutINS5_IJSC_SC_SC_EEENS5_IJNSA_ILi0EEESY_SY_EEEEENS5_IJNS4_10UnderscoreES11_S11_EEEEENS4_13SM90_TMA_LOADENS4_14ComposedLayoutINS4_7SwizzleILi1ELi4ELi3EEENS4_18smem_ptr_flag_bitsILi8EEENSW_INS5_IJNSA_ILi8EEESG_EEENS5_IJSG_SC_EEEEEEEvNS4_8identityENS4_23SM90_TMA_LOAD_MULTICASTES1E_vS1F_EENS_8epilogue10collective18CollectiveEpilogueINS1I_23Sm100TmaWarpSpecializedILi1ELi1ELi32ELb0ELb0EEEJSH_NS5_IJNSW_ISF_SC_EES1N_EEESI_SJ_SI_SJ_NS1I_6fusion15FusionCallbacksIS1M_NS1P_17LinearCombinationISI_fSI_fLNS_15FloatRoundStyleE2EEESH_S1O_JEEENS4_5SM1004TMEM4LOAD26SM100_TMEM_LOAD_16dp32b32xES14_NS15_INS16_ILi2ELi4ELi3EEES19_NSW_INS5_IJS1A_SF_EEENS5_IJSF_SC_EEEEEEENS4_39AutoVectorizingCopyWithAssumedAlignmentILi128EEENS4_14SM90_TMA_STOREES23_S25_S25_EEEvvEEEEvNT_6ParamsE)
        .other          _ZN7cutlass13device_kernelINS_4gemm6kernel13GemmUniversalIN4cute5tupleIJiiiiEEENS1_10collective13CollectiveMmaINS1_35MainloopSm100TmaUmmaWarpSpecializedILi5ELi2ELi4ENS5_IJNS4_1CILi2EEENSA_ILi1EEESC_EEEEENS5_IJNSA_ILi64EEESF_NSA_ILi32EEEEEENS_12float_e5m2_tENS5_IJlSC_lEEESI_SJ_NS4_8TiledMMAINS4_8MMA_AtomIJNS4_10MMA_TraitsINS4_19SM100_MMA_F8F6F4_SSEJSI_SI_fSF_SF_NS4_17integral_constantINS4_4UMMA5MajorELSQ_0EEESR_NSO_INSP_7ScaleInELSS_0EEEST_EEEEEENS4_6LayoutINS5_IJSC_SC_SC_EEENS5_IJNSA_ILi0EEESY_SY_EEEEENS5_IJNS4_10UnderscoreES11_S11_EEEEENS4_13SM90_TMA_LOADENS4_14ComposedLayoutINS4_7SwizzleILi1ELi4ELi3EEENS4_18smem_ptr_flag_bitsILi8EEENSW_INS5_IJNSA_ILi8EEESG_EEENS5_IJSG_SC_EEEEEEEvNS4_8identityENS4_23SM90_TMA_LOAD_MULTICASTES1E_vS1F_EENS_8epilogue10collective18CollectiveEpilogueINS1I_23Sm100TmaWarpSpecializedILi1ELi1ELi32ELb0ELb0EEEJSH_NS5_IJNSW_ISF_SC_EES1N_EEESI_SJ_SI_SJ_NS1I_6fusion15FusionCallbacksIS1M_NS1P_17LinearCombinationISI_fSI_fLNS_15FloatRoundStyleE2EEESH_S1O_JEEENS4_5SM1004TMEM4LOAD26SM100_TMEM_LOAD_16dp32b32xES14_NS15_INS16_ILi2ELi4ELi3EEES19_NSW_INS5_IJS1A_SF_EEENS5_IJSF_SC_EEEEEEENS4_39AutoVectorizingCopyWithAssumedAlignmentILi128EEENS4_14SM90_TMA_STOREES23_S25_S25_EEEvvEEEEvNT_6ParamsE,@"STO_CUDA_ENTRY STV_DEFAULT"
_ZN7cutlass13device_kernelINS_4gemm6kernel13GemmUniversalIN4cute5tupleIJiiiiEEENS1_10collective13CollectiveMmaINS1_35MainloopSm100TmaUmmaWarpSpecializedILi5ELi2ELi4ENS5_IJNS4_1CILi2EEENSA_ILi1EEESC_EEEEENS5_IJNSA_ILi64EEESF_NSA_ILi32EEEEEENS_12float_e5m2_tENS5_IJlSC_lEEESI_SJ_NS4_8TiledMMAINS4_8MMA_AtomIJNS4_10MMA_TraitsINS4_19SM100_MMA_F8F6F4_SSEJSI_SI_fSF_SF_NS4_17integral_constantINS4_4UMMA5MajorELSQ_0EEESR_NSO_INSP_7ScaleInELSS_0EEEST_EEEEEENS4_6LayoutINS5_IJSC_SC_SC_EEENS5_IJNSA_ILi0EEESY_SY_EEEEENS5_IJNS4_10UnderscoreES11_S11_EEEEENS4_13SM90_TMA_LOADENS4_14ComposedLayoutINS4_7SwizzleILi1ELi4ELi3EEENS4_18smem_ptr_flag_bitsILi8EEENSW_INS5_IJNSA_ILi8EEESG_EEENS5_IJSG_SC_EEEEEEEvNS4_8identityENS4_23SM90_TMA_LOAD_MULTICASTES1E_vS1F_EENS_8epilogue10collective18CollectiveEpilogueINS1I_23Sm100TmaWarpSpecializedILi1ELi1ELi32ELb0ELb0EEEJSH_NS5_IJNSW_ISF_SC_EES1N_EEESI_SJ_SI_SJ_NS1I_6fusion15FusionCallbacksIS1M_NS1P_17LinearCombinationISI_fSI_fLNS_15FloatRoundStyleE2EEESH_S1O_JEEENS4_5SM1004TMEM4LOAD26SM100_TMEM_LOAD_16dp32b32xES14_NS15_INS16_ILi2ELi4ELi3EEES19_NSW_INS5_IJS1A_SF_EEENS5_IJSF_SC_EEEEEEENS4_39AutoVectorizingCopyWithAssumedAlignmentILi128EEENS4_14SM90_TMA_STOREES23_S25_S25_EEEvvEEEEvNT_6ParamsE:
[----:B------:R-:W1:Y:S01]  /*0000*/  LDC R1, c[0x0][0x37c] ;  /* 0x0000df00ff017b82 */ /* 0x000e620000000800 */
[----:B------:R-:W2:Y:S01]  /*0010*/  S2R R76, SR_TID.X ;  /* 0x00000000004c7919 */ /* 0x000ea20000002100 */
[----:B------:R-:W3:Y:S01]  /*0020*/  LDCU.64 UR8, c[0x0][0x890] ;  /* 0x00011200ff0877ac */ /* 0x000ee20008000a00 */
[----:B------:R-:W-:Y:S02]  /*0030*/  PRMT R79, RZ, 0x7610, R79 ;  /* 0x00007610ff4f7816 */ /* 0x000fe4000000004f */
[----:B------:R-:W-:Y:S01]  /*0040*/  ELECT P3, URZ, PT ;  /* 0x0000000000ff782f */ /* 0x000fe20003860000 */
[----:B---3--:R-:W-:-:S04]  /*0050*/  UISETP.NE.U32.AND UP0, UPT, UR8, URZ, UPT ;  /* 0x000000ff0800728c */ /* 0x008fc8000bf05070 */
[----:B------:R-:W-:Y:S01]  /*0060*/  UISETP.NE.AND.EX UP0, UPT, UR9, URZ, UPT, UP0 ;  /* 0x000000ff0900728c */ /* 0x000fe2000bf05300 */
[----:B--2---:R-:W-:-:S05]  /*0070*/  SHF.R.U32.HI R80, RZ, 0x5, R76 ;  /* 0x00000005ff507819 */ /* 0x004fca000001164c */
[----:B------:R-:W2:Y:S02]  /*0080*/  SHFL.IDX PT, R0, R80, RZ, 0x1f ;  /* 0x00001fff50007589 */ /* 0x000ea400000e0000 */
[----:B--2---:R-:W-:Y:S01]  /*0090*/  R2UR UR18, R0 ;  /* 0x00000000001272ca */ /* 0x004fe200000e0000 */
[----:B-1----:R-:W-:-:S14]  /*00a0*/  BRA.U UP0, `(.L_x_0) ;  /* 0x0000000100307547 */ /* 0x002fdc000b800000 */
[----:B------:R-:W1:Y:S02]  /*00b0*/  LDCU.64 UR4, c[0x0][0x888] ;  /* 0x00011100ff0477ac */ /* 0x000e640008000a00 */
[----:B-1----:R-:W-:-:S04]  /*00c0*/  UISETP.NE.U32.AND UP0, UPT, UR4, URZ, UPT ;  /* 0x000000ff0400728c */ /* 0x002fc8000bf05070 */
[----:B------:R-:W-:-:S09]  /*00d0*/  UISETP.NE.AND.EX UP0, UPT, UR5, URZ, UPT, UP0 ;  /* 0x000000ff0500728c */ /* 0x000fd2000bf05300 */
[----:B------:R-:W-:Y:S05]  /*00e0*/  BRA.U !UP0, `(.L_x_1) ;  /* 0x0000000108147547 */ /* 0x000fea000b800000 */
[----:B------:R-:W1:Y:S01]  /*00f0*/  LDC.64 R2, c[0x0][0x888] ;  /* 0x00022200ff027b82 */ /* 0x000e620000000a00 */
[----:B------:R-:W1:Y:S02]  /*0100*/  LDCU.64 UR4, c[0x0][0x358] ;  /* 0x00006b00ff0477ac */ /* 0x000e640008000a00 */
[----:B-1----:R1:W5:Y:S01]  /*0110*/  LDG.E R39, desc[UR4][R2.64] ;  /* 0x0000000402277981 */ /* 0x002362000c1e1900 */
[----:B------:R-:W-:Y:S01]  /*0120*/  HFMA2 R79, -RZ, RZ, 0, 5.9604644775390625e-08 ;  /* 0x00000001ff4f7431 */ /* 0x000fe200000001ff */
[----:B------:R-:W-:Y:S05]  /*0130*/  BRA `(.L_x_0) ;  /* 0x00000000000c7947 */ /* 0x000fea0003800000 */
.L_x_1:
[----:B------:R-:W1:Y:S01]  /*0140*/  LDCU UR4, c[0x0][0x880] ;  /* 0x00011000ff0477ac */ /* 0x000e620008000800 */
[----:B------:R-:W-:Y:S01]  /*0150*/  HFMA2 R79, -RZ, RZ, 0, 5.9604644775390625e-08 ;  /* 0x00000001ff4f7431 */ /* 0x000fe200000001ff */
[----:B-1----:R-:W-:-:S07]  /*0160*/  MOV R39, UR4 ;  /* 0x0000000400277c02 */ /* 0x002fce0008000f00 */
.L_x_0:
[----:B------:R-:W2:Y:S02]  /*0170*/  LDCU.64 UR4, c[0x0][0x8b0] ;  /* 0x00011600ff0477ac */ /* 0x000ea40008000a00 */
[----:B--2---:R-:W-:-:S04]  /*0180*/  UISETP.NE.U32.AND UP0, UPT, UR4, URZ, UPT ;  /* 0x000000ff0400728c */ /* 0x004fc8000bf05070 */
[----:B------:R-:W-:-:S09]  /*0190*/  UISETP.NE.AND.EX UP0, UPT, UR5, URZ, UPT, UP0 ;  /* 0x000000ff0500728c */ /* 0x000fd2000bf05300 */
[----:B------:R-:W-:Y:S05]  /*01a0*/  BRA.U UP0, `(.L_x_2) ;  /* 0x0000000100287547 */ /* 0x000fea000b800000 */
[----:B------:R-:W2:Y:S02]  /*01b0*/  LDCU.64 UR4, c[0x0][0x8a8] ;  /* 0x00011500ff0477ac */ /* 0x000ea40008000a00 */
[----:B--2---:R-:W-:-:S04]  /*01c0*/  UISETP.NE.U32.AND UP0, UPT, UR4, URZ, UPT ;  /* 0x000000ff0400728c */ /* 0x004fc8000bf05070 */
[----:B------:R-:W-:-:S09]  /*01d0*/  UISETP.NE.AND.EX UP0, UPT, UR5, URZ, UPT, UP0 ;  /* 0x000000ff0500728c */ /* 0x000fd2000bf05300 */
[----:B------:R-:W-:Y:S05]  /*01e0*/  BRA.U !UP0, `(.L_x_3) ;  /* 0x0000000108107547 */ /* 0x000fea000b800000 */
[----:B-1----:R-:W1:Y:S01]  /*01f0*/  LDC.64 R2, c[0x0][0x8a8] ;  /* 0x00022a00ff027b82 */ /* 0x002e620000000a00 */
[----:B------:R-:W1:Y:S02]  /*0200*/  LDCU.64 UR4, c[0x0][0x358] ;  /* 0x00006b00ff0477ac */ /* 0x000e640008000a00 */
[----:B-1----:R2:W5:Y:S01]  /*0210*/  LDG.E R38, desc[UR4][R2.64] ;  /* 0x0000000402267981 */ /* 0x002562000c1e1900 */
[----:B------:R-:W-:Y:S05]  /*0220*/  BRA `(.L_x_2) ;  /* 0x0000000000087947 */ /* 0x000fea0003800000 */
.L_x_3:
[----:B------:R-:W2:Y:S02]  /*0230*/  LDCU UR4, c[0x0][0x8a0] ;  /* 0x00011400ff0477ac */ /* 0x000ea40008000800 */
[----:B--2---:R-:W-:Y:S02]  /*0240*/  MOV R38, UR4 ;  /* 0x0000000400267c02 */ /* 0x004fe40008000f00 */
.L_x_2:
[----:B------:R-:W-:Y:S01]  /*0250*/  IMAD.U32 R0, RZ, RZ, UR18 ;  /* 0x00000012ff007e24 */ /* 0x000fe2000f8e00ff */
[----:B------:R-:W-:Y:S04]  /*0260*/  BSSY.RECONVERGENT B0, `(.L_x_4) ;  /* 0x000000c000007945 */ /* 0x000fe80003800200 */
[C---:B------:R-:W-:Y:S02]  /*0270*/  ISETP.NE.OR P1, PT, R0.reuse, 0x1, !P3 ;  /* 0x000000010000780c */ /* 0x040fe40005f25670 */
[----:B------:R-:W-:-:S11]  /*0280*/  ISETP.NE.OR P0, PT, R0, 0x3, !P3 ;  /* 0x000000030000780c */ /* 0x000fd60005f05670 */
[----:B------:R-:W-:Y:S05]  /*0290*/  @P1 BRA `(.L_x_5) ;  /* 0x0000000000201947 */ /* 0x000fea0003800000 */
[----:B------:R-:W3:Y:S02]  /*02a0*/  LDCU.64 UR4, c[0x0][0x348] ;  /* 0x00006900ff0477ac */ /* 0x000ee40008000a00 */
[----:B---3--:R-:W-:Y:S02]  /*02b0*/  UIADD3 UR6, UP1, UPT, UR4, 0x80, URZ ;  /* 0x0000008004067890 */ /* 0x008fe4000ff3e0ff */
[----:B------:R-:W-:Y:S02]  /*02c0*/  UIADD3 UR4, UP0, UPT, UR4, 0x180, URZ ;  /* 0x0000018004047890 */ /* 0x000fe4000ff1e0ff */
[----:B------:R-:W-:Y:S02]  /*02d0*/  UIADD3.X UR7, UPT, UPT, URZ, UR5, URZ, UP1, !UPT ;  /* 0x00000005ff077290 */ /* 0x000fe40008ffe4ff */
[----:B------:R-:W-:-:S07]  /*02e0*/  UIADD3.X UR5, UPT, UPT, URZ, UR5, URZ, UP0, !UPT ;  /* 0x00000005ff057290 */ /* 0x000fce00087fe4ff */
[----:B------:R3:W-:Y:S02]  /*02f0*/  UTMACCTL.PF [UR6] ;  /* 0x00000000060079b9 */ /* 0x0007e40008040000 */
[----:B------:R3:W-:Y:S02]  /*0300*/  UTMACCTL.PF [UR4] ;  /* 0x00000000040079b9 */ /* 0x0007e40008040000 */
[----:B---3--:R-:W-:Y:S01]  /*0310*/  NOP ;  /* 0x0000000000007918 */ /* 0x008fe20000000000 */
.L_x_5:
[----:B------:R-:W-:Y:S05]  /*0320*/  BSYNC.RECONVERGENT B0 ;  /* 0x0000000000007941 */ /* 0x000fea0003800200 */
.L_x_4:
[----:B------:R-:W-:Y:S04]  /*0330*/  BSSY.RECONVERGENT B0, `(.L_x_6) ;  /* 0x000000a000007945 */ /* 0x000fe80003800200 */
        /* <DEDUP_REMOVED lines=9> */
.L_x_7:
[----:B------:R-:W-:Y:S05]  /*03d0*/  BSYNC.RECONVERGENT B0 ;  /* 0x0000000000007941 */ /* 0x000fea0003800200 */
.L_x_6:
[----:B------:R-:W3:Y:S01]  /*03e0*/  LDCU.64 UR4, c[0x0][0x888] ;  /* 0x00011100ff0477ac */ /* 0x000ee20008000a00 */
[----:B------:R-:W-:Y:S02]  /*03f0*/  UISETP.EQ.U32.AND UP2, UPT, UR8, URZ, UPT ;  /* 0x000000ff0800728c */ /* 0x000fe4000bf42070 */
[----:B------:R-:W-:Y:S02]  /*0400*/  UPLOP3.LUT UP3, UPT, UPT, UPT, UPT, 0x80, 0x8 ;  /* 0x000000000008789c */ /* 0x000fe40003f6f070 */
[----:B---3--:R-:W-:-:S04]  /*0410*/  UISETP.NE.U32.AND UP0, UPT, UR4, URZ, UPT ;  /* 0x000000ff0400728c */ /* 0x008fc8000bf05070 */
[----:B------:R-:W-:-:S04]  /*0420*/  UISETP.NE.AND.EX UP1, UPT, UR5, URZ, UPT, UP0 ;  /* 0x000000ff0500728c */ /* 0x000fc8000bf25300 */
[----:B------:R-:W-:-:S04]  /*0430*/  UISETP.EQ.OR.EX UP4, UPT, UR9, URZ, !UP1, UP2 ;  /* 0x000000ff0900728c */ /* 0x000fc8000cf82720 */
[----:B------:R-:W-:-:S05]  /*0440*/  UP2UR UR61, UPR, URZ, 0x10 ;  /* 0x00000010ff3d7883 */ /* 0x000fca0008000000 */
[----:B------:R-:W-:Y:S07]  /*0450*/  BRA.U !UP4, `(.L_x_8) ;  /* 0x000000010c207547 */ /* 0x000fee000b800000 */
[----:B------:R-:W-:Y:S01]  /*0460*/  UISETP.NE.U32.AND UP2, UPT, UR8, URZ, UPT ;  /* 0x000000ff0800728c */ /* 0x000fe2000bf45070 */
[----:B-----5:R-:W-:Y:S01]  /*0470*/  FSETP.NEU.AND P0, PT, R39, RZ, PT ;  /* 0x000000ff2700720b */ /* 0x020fe20003f0d000 */
[----:B------:R-:W-:Y:S02]  /*0480*/  USEL UR4, URZ, 0xffffffff, UP1 ;  /* 0xffffffffff047887 */ /* 0x000fe40008800000 */
[----:B------:R-:W-:-:S10]  /*0490*/  UISETP.NE.AND.EX UP2, UPT, UR9, URZ, UPT, UP2 ;  /* 0x000000ff0900728c */ /* 0x000fd4000bf45320 */
[----:B------:R-:W-:Y:S01]  /*04a0*/  VOTEU.ANY UP0, P0 ;  /* 0x0000000000ff7886 */ /* 0x000fe20000000100 */
[----:B------:R-:W-:-:S04]  /*04b0*/  @!UP2 USEL UR4, URZ, 0xffffffff, UP0 ;  /* 0xffffffffff04a887 */ /* 0x000fc80008000000 */
[----:B------:R-:W-:-:S04]  /*04c0*/  ULOP3.LUT UR4, UR4, 0x1, URZ, 0xc0, !UPT ;  /* 0x0000000104047892 */ /* 0x000fc8000f8ec0ff */
[----:B------:R-:W-:-:S11]  /*04d0*/  UISETP.NE.U32.AND UP3, UPT, UR4, 0x1, UPT ;  /* 0x000000010400788c */ /* 0x000fd6000bf65070 */
.L_x_8:
[----:B-12---:R-:W1:Y:S01]  /*04e0*/  SHFL.IDX PT, R2, R80, RZ, 0x1f ;  /* 0x00001fff50027589 */ /* 0x006e6200000e0000 */
[----:B------:R-:W-:Y:S01]  /*04f0*/  UISETP.NE.AND UP5, UPT, UR18, 0x2, UPT ;  /* 0x000000021200788c */ /* 0x000fe2000bfa5270 */
[----:B-1----:R-:W-:-:S13]  /*0500*/  ISETP.NE.AND P0, PT, R2, RZ, PT ;  /* 0x000000ff0200720c */ /* 0x002fda0003f05270 */
[----:B------:R-:W-:Y:S05]  /*0510*/  @P0 BRA `(.L_x_9) ;  /* 0x0000000000600947 */ /* 0x000fea0003800000 */
[----:B------:R-:W1:Y:S01]  /*0520*/  S2UR UR4, SR_CgaCtaId ;  /* 0x00000000000479c3 */ /* 0x000e620000008800 */
[----:B------:R-:W-:Y:S01]  /*0530*/  UMOV UR5, 0x400 ;  /* 0x0000040000057882 */ /* 0x000fe20000000000 */
[----:B------:R-:W-:Y:S01]  /*0540*/  UMOV UR8, 0x1 ;  /* 0x0000000100087882 */ /* 0x000fe20000000000 */
[----:B------:R-:W-:Y:S01]  /*0550*/  UMOV UR6, 0x2 ;  /* 0x0000000200067882 */ /* 0x000fe20000000000 */
[----:B------:R-:W-:-:S04]  /*0560*/  UIADD3 UR8, UPT, UPT, -UR8, 0x100000, URZ ;  /* 0x0010000008087890 */ /* 0x000fc8000fffe1ff */
[----:B------:R-:W-:Y:S02]  /*0570*/  USHF.L.U32 UR9, UR8, 0xb, URZ ;  /* 0x0000000b08097899 */ /* 0x000fe400080006ff */
[----:B------:R-:W-:Y:S02]  /*0580*/  USHF.L.U32 UR8, UR8, 0x1, URZ ;  /* 0x0000000108087899 */ /* 0x000fe400080006ff */
[----:B------:R-:W-:-:S04]  /*0590*/  UIADD3 UR6, UPT, UPT, -UR6, 0x100000, URZ ;  /* 0x0010000006067890 */ /* 0x000fc8000fffe1ff */
[----:B------:R-:W-:Y:S02]  /*05a0*/  USHF.L.U32 UR7, UR6, 0xb, URZ ;  /* 0x0000000b06077899 */ /* 0x000fe400080006ff */
[----:B------:R-:W-:Y:S01]  /*05b0*/  USHF.L.U32 UR6, UR6, 0x1, URZ ;  /* 0x0000000106067899 */ /* 0x000fe200080006ff */
[----:B------:R-:W-:Y:S01]  /*05c0*/  ELECT P0, URZ, PT ;  /* 0x0000000000ff782f */ /* 0x000fe20003800000 */
[----:B-1----:R-:W-:Y:S01]  /*05d0*/  ULEA UR4, UR4, UR5, 0x18 ;  /* 0x0000000504047291 */ /* 0x002fe2000f8ec0ff */
[----:B------:R-:W1:Y:S11]  /*05e0*/  FENCE.VIEW.ASYNC.S ;  /* 0x00000000000073c6 */ /* 0x000e760000000000 */
[----:B-1----:R1:W2:Y:S01]  /*05f0*/  SYNCS.EXCH.64 URZ, [UR4], UR8 ;  /* 0x0000000804ff75b2 */ /* 0x0022a20008000100 */
[----:B------:R1:W3:Y:S01]  /*0600*/  SYNCS.EXCH.64 URZ, [UR4+0x28], UR6 ;  /* 0x0000280604ff75b2 */ /* 0x0002e20008000100 */
[----:B------:R1:W4:Y:S01]  /*0610*/  SYNCS.EXCH.64 URZ, [UR4+0x8], UR8 ;  /* 0x0000080804ff75b2 */ /* 0x0003220008000100 */
[----:B------:R1:W1:Y:S01]  /*0620*/  SYNCS.EXCH.64 URZ, [UR4+0x30], UR6 ;  /* 0x0000300604ff75b2 */ /* 0x0002620008000100 */
[----:B------:R1:W1:Y:S01]  /*0630*/  SYNCS.EXCH.64 URZ, [UR4+0x10], UR8 ;  /* 0x0000100804ff75b2 */ /* 0x0002620008000100 */
[----:B------:R1:W1:Y:S01]  /*0640*/  SYNCS.EXCH.64 URZ, [UR4+0x38], UR6 ;  /* 0x0000380604ff75b2 */ /* 0x0002620008000100 */
[----:B------:R1:W1:Y:S01]  /*0650*/  SYNCS.EXCH.64 URZ, [UR4+0x18], UR8 ;  /* 0x0000180804ff75b2 */ /* 0x0002620008000100 */
[----:B------:R1:W1:Y:S01]  /*0660*/  SYNCS.EXCH.64 URZ, [UR4+0x40], UR6 ;  /* 0x0000400604ff75b2 */ /* 0x0002620008000100 */
[----:B------:R1:W1:Y:S01]  /*0670*/  SYNCS.EXCH.64 URZ, [UR4+0x20], UR8 ;  /* 0x0000200804ff75b2 */ /* 0x0002620008000100 */
[----:B------:R1:W1:Y:S01]  /*0680*/  SYNCS.EXCH.64 URZ, [UR4+0x48], UR6 ;  /* 0x0000480604ff75b2 */ /* 0x0002620008000100 */
[----:B------:R-:W-:Y:S01]  /*0690*/  NOP ;  /* 0x0000000000007918 */ /* 0x000fe20000000000 */
.L_x_9:
[----:B------:R-:W2:Y:S01]  /*06a0*/  SHFL.IDX PT, R2, R80, RZ, 0x1f ;  /* 0x00001fff50027589 */ /* 0x000ea200000e0000 */
[----:B------:R-:W-:Y:S01]  /*06b0*/  NOP ;  /* 0x0000000000007918 */ /* 0x000fe20000000000 */
[----:B--2---:R-:W-:-:S13]  /*06c0*/  ISETP.NE.AND P0, PT, R2, 0x1, PT ;  /* 0x000000010200780c */ /* 0x004fda0003f05270 */
[----:B------:R-:W-:Y:S05]  /*06d0*/  @P0 BRA `(.L_x_10) ;  /* 0x0000000000400947 */ /* 0x000fea0003800000 */
[----:B-1----:R-:W1:Y:S01]  /*06e0*/  S2UR UR4, SR_CgaCtaId ;  /* 0x00000000000479c3 */ /* 0x002e620000008800 */
        /* <DEDUP_REMOVED lines=12> */
[----:B-1----:R2:W1:Y:S01]  /*07b0*/  SYNCS.EXCH.64 URZ, [UR4+0x50], UR8 ;  /* 0x0000500804ff75b2 */ /* 0x0024620008000100 */
[----:B------:R2:W1:Y:S02]  /*07c0*/  SYNCS.EXCH.64 URZ, [UR4+0x58], UR6 ;  /* 0x0000580604ff75b2 */ /* 0x0004640008000100 */
[----:B--2---:R-:W-:Y:S01]  /*07d0*/  NOP ;  /* 0x0000000000007918 */ /* 0x004fe20000000000 */
.L_x_10:
[----:B------:R-:W2:Y:S01]  /*07e0*/  SHFL.IDX PT, R2, R80, RZ, 0x1f ;  /* 0x00001fff50027589 */ /* 0x000ea200000e0000 */
[----:B------:R-:W-:Y:S01]  /*07f0*/  NOP ;  /* 0x0000000000007918 */ /* 0x000fe20000000000 */
[----:B--2---:R-:W-:-:S13]  /*0800*/  ISETP.NE.AND P0, PT, R2, 0x3, PT ;  /* 0x000000030200780c */ /* 0x004fda0003f05270 */
[----:B------:R-:W-:Y:S05]  /*0810*/  @P0 BRA `(.L_x_11) ;  /* 0x0000000000300947 */ /* 0x000fea0003800000 */
[----:B-1----:R-:W1:Y:S01]  /*0820*/  S2UR UR4, SR_CgaCtaId ;  /* 0x00000000000479c3 */ /* 0x002e620000008800 */
[----:B------:R-:W-:Y:S01]  /*0830*/  UMOV UR6, 0x400 ;  /* 0x0000040000067882 */ /* 0x000fe20000000000 */
[----:B------:R-:W-:Y:S01]  /*0840*/  UMOV UR5, 0x20 ;  /* 0x0000002000057882 */ /* 0x000fe20000000000 */
[----:B------:R-:W-:Y:S01]  /*0850*/  ELECT P0, URZ, PT ;  /* 0x0000000000ff782f */ /* 0x000fe20003800000 */
[----:B-1----:R-:W-:Y:S02]  /*0860*/  ULEA UR6, UR4, UR6, 0x18 ;  /* 0x0000000604067291 */ /* 0x002fe4000f8ec0ff */
[----:B------:R-:W-:-:S04]  /*0870*/  UIADD3 UR4, UPT, UPT, -UR5, 0x100000, URZ ;  /* 0x0010000005047890 */ /* 0x000fc8000fffe1ff */
[----:B------:R-:W-:Y:S02]  /*0880*/  USHF.L.U32 UR5, UR4, 0xb, URZ ;  /* 0x0000000b04057899 */ /* 0x000fe400080006ff */
[----:B------:R-:W-:Y:S01]  /*0890*/  USHF.L.U32 UR4, UR4, 0x1, URZ ;  /* 0x0000000104047899 */ /* 0x000fe200080006ff */
[----:B------:R-:W1:Y:S11]  /*08a0*/  FENCE.VIEW.ASYNC.S ;  /* 0x00000000000073c6 */ /* 0x000e760000000000 */
[----:B-1----:R2:W1:Y:S01]  /*08b0*/  SYNCS.EXCH.64 URZ, [UR6+0x60], UR4 ;  /* 0x0000600406ff75b2 */ /* 0x0024620008000100 */
[----:B------:R2:W1:Y:S02]  /*08c0*/  SYNCS.EXCH.64 URZ, [UR6+0x68], UR4 ;  /* 0x0000680406ff75b2 */ /* 0x0004640008000100 */
[----:B--2---:R-:W-:Y:S01]  /*08d0*/  NOP ;  /* 0x0000000000007918 */ /* 0x004fe20000000000 */
.L_x_11:
[----:B------:R-:W2:Y:S01]  /*08e0*/  SHFL.IDX PT, R2, R80, RZ, 0x1f ;  /* 0x00001fff50027589 */ /* 0x000ea200000e0000 */
[----:B------:R-:W-:Y:S01]  /*08f0*/  NOP ;  /* 0x0000000000007918 */ /* 0x000fe20000000000 */
[----:B--2---:R-:W-:-:S13]  /*0900*/  ISETP.NE.AND P0, PT, R2, 0x4, PT ;  /* 0x000000040200780c */ /* 0x004fda0003f05270 */
[----:B------:R-:W-:Y:S05]  /*0910*/  @P0 BRA `(.L_x_12) ;  /* 0x00000000004c0947 */ /* 0x000fea0003800000 */
[----:B-1----:R-:W1:Y:S01]  /*0920*/  S2UR UR6, SR_CgaCtaId ;  /* 0x00000000000679c3 */ /* 0x002e620000008800 */
[----:B------:R-:W-:Y:S01]  /*0930*/  UMOV UR4, 0x1e0 ;  /* 0x000001e000047882 */ /* 0x000fe20000000000 */
[----:B------:R-:W-:Y:S01]  /*0940*/  UMOV UR5, 0x400 ;  /* 0x0000040000057882 */ /* 0x000fe20000000000 */
[----:B------:R-:W-:Y:S01]  /*0950*/  USEL UR4, UR4, 0x1a0, UP3 ;  /* 0x000001a004047887 */ /* 0x000fe20009800000 */
[----:B------:R-:W-:Y:S01]  /*0960*/  UMOV UR8, 0x1 ;  /* 0x0000000100087882 */ /* 0x000fe20000000000 */
[----:B------:R-:W-:Y:S01]  /*0970*/  ELECT P0, URZ, PT ;  /* 0x0000000000ff782f */ /* 0x000fe20003800000 */
[----:B------:R-:W-:-:S04]  /*0980*/  UIADD3 UR8, UPT, UPT, -UR8, 0x100000, URZ ;  /* 0x0010000008087890 */ /* 0x000fc8000fffe1ff */
[----:B------:R-:W-:Y:S02]  /*0990*/  USHF.L.U32 UR9, UR8, 0xb, URZ ;  /* 0x0000000b08097899 */ /* 0x000fe400080006ff */
[----:B------:R-:W-:Y:S02]  /*09a0*/  USHF.L.U32 UR8, UR8, 0x1, URZ ;  /* 0x0000000108087899 */ /* 0x000fe400080006ff */
[----:B-1----:R-:W-:Y:S02]  /*09b0*/  ULEA UR6, UR6, UR5, 0x18 ;  /* 0x0000000506067291 */ /* 0x002fe4000f8ec0ff */
[----:B------:R-:W-:-:S04]  /*09c0*/  UIADD3 UR4, UPT, UPT, -UR4, 0x100000, URZ ;  /* 0x0010000004047890 */ /* 0x000fc8000fffe1ff */
[----:B------:R-:W-:Y:S02]  /*09d0*/  USHF.L.U32 UR5, UR4, 0xb, URZ ;  /* 0x0000000b04057899 */ /* 0x000fe400080006ff */
[----:B------:R-:W-:Y:S01]  /*09e0*/  USHF.L.U32 UR4, UR4, 0x1, URZ ;  /* 0x0000000104047899 */ /* 0x000fe200080006ff */
[----:B------:R-:W1:Y:S03]  /*09f0*/  FENCE.VIEW.ASYNC.S ;  /* 0x00000000000073c6 */ /* 0x000e660000000000 */
[----:B-1----:R2:W1:Y:S08]  /*0a00*/  SYNCS.EXCH.64 URZ, [UR6+0x70], UR8 ;  /* 0x0000700806ff75b2 */ /* 0x0024700008000100 */
[----:B------:R2:W1:Y:S01]  /*0a10*/  SYNCS.EXCH.64 URZ, [UR6+0x80], UR4 ;  /* 0x0000800406ff75b2 */ /* 0x0004620008000100 */
[----:B------:R2:W1:Y:S01]  /*0a20*/  SYNCS.EXCH.64 URZ, [UR6+0x78], UR8 ;  /* 0x0000780806ff75b2 */ /* 0x0004620008000100 */
[----:B------:R2:W1:Y:S02]  /*0a30*/  SYNCS.EXCH.64 URZ, [UR6+0x88], UR4 ;  /* 0x0000880406ff75b2 */ /* 0x0004640008000100 */
[----:B--2---:R-:W-:Y:S01]  /*0a40*/  NOP ;  /* 0x0000000000007918 */ /* 0x004fe20000000000 */
.L_x_12:
        /* <DEDUP_REMOVED lines=18> */
[----:B------:R2:W1:Y:S01]  /*0b70*/  SYNCS.EXCH.64 URZ, [UR4+0xb0], UR6 ;  /* 0x0000b00604ff75b2 */ /* 0x0004620008000100 */
[----:B------:R2:W1:Y:S01]  /*0b80*/  SYNCS.EXCH.64 URZ, [UR4+0x98], UR8 ;  /* 0x0000980804ff75b2 */ /* 0x0004620008000100 */
[----:B------:R2:W1:Y:S01]  /*0b90*/  SYNCS.EXCH.64 URZ, [UR4+0xb8], UR6 ;  /* 0x0000b80604ff75b2 */ /* 0x0004620008000100 */
[----:B------:R2:W1:Y:S01]  /*0ba0*/  SYNCS.EXCH.64 URZ, [UR4+0xa0], UR8 ;  /* 0x0000a00804ff75b2 */ /* 0x0004620008000100 */
[----:B------:R2:W1:Y:S01]  /*0bb0*/  SYNCS.EXCH.64 URZ, [UR4+0xc0], UR6 ;  /* 0x0000c00604ff75b2 */ /* 0x0004620008000100 */
[----:B------:R2:W1:Y:S01]  /*0bc0*/  SYNCS.EXCH.64 URZ, [UR4+0xa8], UR8 ;  /* 0x0000a80804ff75b2 */ /* 0x0004620008000100 */
[----:B------:R2:W1:Y:S02]  /*0bd0*/  SYNCS.EXCH.64 URZ, [UR4+0xc8], UR6 ;  /* 0x0000c80604ff75b2 */ /* 0x0004640008000100 */
[----:B--2---:R-:W-:Y:S01]  /*0be0*/  NOP ;  /* 0x0000000000007918 */ /* 0x004fe20000000000 */
.L_x_13:
[----:B------:R-:W2:Y:S01]  /*0bf0*/  SHFL.IDX PT, R2, R80, RZ, 0x1f ;  /* 0x00001fff50027589 */ /* 0x000ea200000e0000 */
[----:B------:R-:W1:Y:S01]  /*0c00*/  S2UR UR48, SR_CgaCtaId ;  /* 0x00000000003079c3 */ /* 0x000e620000008800 */
[----:B------:R-:W-:Y:S01]  /*0c10*/  NOP ;  /* 0x0000000000007918 */ /* 0x000fe20000000000 */
[----:B--2---:R-:W-:-:S13]  /*0c20*/  ISETP.NE.AND P0, PT, R2, 0x3, PT ;  /* 0x000000030200780c */ /* 0x004fda0003f05270 */
[----:B-1----:R-:W-:Y:S05]  /*0c30*/  @P0 BRA `(.L_x_14) ;  /* 0x0000000000340947 */ /* 0x002fea0003800000 */
[----:B------:R-:W-:Y:S01]  /*0c40*/  UMOV UR4, 0x400 ;  /* 0x0000040000047882 */ /* 0x000fe20000000000 */
[----:B------:R-:W-:Y:S01]  /*0c50*/  UMOV UR6, 0x20 ;  /* 0x0000002000067882 */ /* 0x000fe20000000000 */
[----:B------:R-:W-:Y:S02]  /*0c60*/  ULEA UR4, UR48, UR4, 0x18 ;  /* 0x0000000430047291 */ /* 0x000fe4000f8ec0ff */
[----:B------:R-:W-:-:S04]  /*0c70*/  UIADD3 UR6, UPT, UPT, -UR6, 0x100000, URZ ;  /* 0x0010000006067890 */ /* 0x000fc8000fffe1ff */
[----:B------:R-:W-:Y:S02]  /*0c80*/  USHF.L.U32 UR7, UR6, 0xb, URZ ;  /* 0x0000000b06077899 */ /* 0x000fe400080006ff */
[----:B------:R-:W-:Y:S01]  /*0c90*/  USHF.L.U32 UR6, UR6, 0x1, URZ ;  /* 0x0000000106067899 */ /* 0x000fe200080006ff */
[----:B------:R-:W-:Y:S01]  /*0ca0*/  ELECT P0, URZ, PT ;  /* 0x0000000000ff782f */ /* 0x000fe20003800000 */
[----:B------:R-:W1:Y:S10]  /*0cb0*/  FENCE.VIEW.ASYNC.S ;  /* 0x00000000000073c6 */ /* 0x000e740000000000 */
[----:B-1----:R1:W2:Y:S01]  /*0cc0*/  SYNCS.EXCH.64 URZ, [UR4+0xd0], UR6 ;  /* 0x0000d00604ff75b2 */ /* 0x0022a20008000100 */
[----:B------:R1:W1:Y:S01]  /*0cd0*/  SYNCS.EXCH.64 URZ, [UR4+0xe0], UR6 ;  /* 0x0000e00604ff75b2 */ /* 0x0002620008000100 */
[----:B------:R1:W1:Y:S01]  /*0ce0*/  SYNCS.EXCH.64 URZ, [UR4+0xd8], UR6 ;  /* 0x0000d80604ff75b2 */ /* 0x0002620008000100 */
[----:B------:R1:W1:Y:S01]  /*0cf0*/  SYNCS.EXCH.64 URZ, [UR4+0xe8], UR6 ;  /* 0x0000e80604ff75b2 */ /* 0x0002620008000100 */
[----:B------:R-:W-:Y:S01]  /*0d00*/  NOP ;  /* 0x0000000000007918 */ /* 0x000fe20000000000 */
.L_x_14:
[----:B-1----:R-:W1:Y:S01]  /*0d10*/  LDCU UR4, c[0x0][0x36c] ;  /* 0x00006d80ff0477ac */ /* 0x002e620008000800 */
[----:B------:R-:W-:Y:S01]  /*0d20*/  ISETP.NE.OR P3, PT, R0, 0x2, !P3 ;  /* 0x000000020000780c */ /* 0x000fe20005f65670 */
[----:B------:R-:W-:Y:S01]  /*0d30*/  NOP ;  /* 0x0000000000007918 */ /* 0x000fe20000000000 */
[----:B------:R-:W-:Y:S01]  /*0d40*/  LOP3.LUT R0, R76, 0x1f, RZ, 0xc0, !PT ;  /* 0x0000001f4c007812 */ /* 0x000fe200078ec0ff */
[----:B------:R-:W-:Y:S02]  /*0d50*/  UISETP.NE.AND UP4, UPT, UR18, URZ, UPT ;  /* 0x000000ff1200728c */ /* 0x000fe4000bf85270 */
[----:B-1----:R-:W-:-:S09]  /*0d60*/  UISETP.EQ.U32.AND UP6, UPT, UR4, 0x1, UPT ;  /* 0x000000010400788c */ /* 0x002fd2000bfc2070 */
[----:B------:R-:W-:Y:S05]  /*0d70*/  BRA.U !UP6, `(.L_x_15) ;  /* 0x000000010e087547 */ /* 0x000fea000b800000 */
[----:B--234-:R-:W-:Y:S01]  /*0d80*/  UCGABAR_ARV ;  /* 0x00000000000079c7 */ /* 0x01cfe20008000000 */
[----:B------:R-:W-:Y:S05]  /*0d90*/  BRA `(.L_x_16) ;  /* 0x0000000000047947 */ /* 0x000fea0003800000 */
.L_x_15:
[----:B--234-:R-:W-:Y:S01]  /*0da0*/  NOP ;  /* 0x0000000000007918 */ /* 0x01cfe20000000000 */
.L_x_16:
[----:B------:R-:W1:Y:S01]  /*0db0*/  S2UR UR46, SR_CTAID.X ;  /* 0x00000000002e79c3 */ /* 0x000e620000002500 */
[----:B------:R-:W-:-:S05]  /*0dc0*/  CS2R.32 R3, SR_CgaSize ;  /* 0x0000000000037805 */ /* 0x000fca0000008a00 */
[----:B------:R-:W-:-:S05]  /*0dd0*/  IMAD R3, R3, -0xa0, RZ ;  /* 0xffffff6003037824 */ /* 0x000fca00078e02ff */
[----:B------:R-:W-:-:S14]  /*0de0*/  R2UR UR5, R3 ;  /* 0x00000000030572ca */ /* 0x000fdc00000e0000 */
[----:B------:R-:W2:Y:S01]  /*0df0*/  LDCU UR5, c[0x0][UR5+0x2b0] ;  /* 0x00005600050577ac */ /* 0x000ea20008000800 */
[----:B------:R-:W-:-:S05]  /*0e00*/  CS2R.32 R3, SR_CgaSize ;  /* 0x0000000000037805 */ /* 0x000fca0000008a00 */
[----:B------:R-:W-:-:S05]  /*0e10*/  IMAD R3, R3, -0xa0, RZ ;  /* 0xffffff6003037824 */ /* 0x000fca00078e02ff */
[----:B------:R-:W-:-:S14]  /*0e20*/  R2UR UR4, R3 ;  /* 0x00000000030472ca */ /* 0x000fdc00000e0000 */
[----:B------:R-:W3:Y:S01]  /*0e30*/  LDCU UR4, c[0x0][UR4+0x2b4] ;  /* 0x00005680040477ac */ /* 0x000ee20008000800 */
[----:B------:R-:W4:Y:S01]  /*0e40*/  S2UR UR45, SR_CTAID.Y ;  /* 0x00000000002d79c3 */ /* 0x000f220000002600 */
[----:B------:R-:W-:-:S05]  /*0e50*/  CS2R.32 R3, SR_CgaSize ;  /* 0x0000000000037805 */ /* 0x000fca0000008a00 */
[----:B------:R-:W-:-:S05]  /*0e60*/  IMAD R3, R3, -0xa0, RZ ;  /* 0xffffff6003037824 */ /* 0x000fca00078e02ff */
[----:B------:R-:W-:-:S14]  /*0e70*/  R2UR UR60, R3 ;  /* 0x00000000033c72ca */ /* 0x000fdc00000e0000 */
[----:B------:R-:W3:Y:S01]  /*0e80*/  LDCU UR60, c[0x0][UR60+0x2a0] ;  /* 0x000054003c3c77ac */ /* 0x000ee20008000800 */
[----:B------:R-:W-:-:S05]  /*0e90*/  CS2R.32 R3, SR_CgaSize ;  /* 0x0000000000037805 */ /* 0x000fca0000008a00 */
[----:B------:R-:W-:-:S05]  /*0ea0*/  IMAD R3, R3, -0xa0, RZ ;  /* 0xffffff6003037824 */ /* 0x000fca00078e02ff */
[----:B------:R-:W-:-:S14]  /*0eb0*/  R2UR UR57, R3 ;  /* 0x00000000033972ca */ /* 0x000fdc00000e0000 */
[----:B------:R-:W3:Y:S01]  /*0ec0*/  LDCU UR57, c[0x0][UR57+0x2a4] ;  /* 0x00005480393977ac */ /* 0x000ee20008000800 */
[----:B------:R-:W-:Y:S01]  /*0ed0*/  USHF.L.U32 UR24, UR48, 0xa, URZ ;  /* 0x0000000a30187899 */ /* 0x000fe200080006ff */
[----:B------:R-:W3:Y:S01]  /*0ee0*/  LDCU UR19, c[0x0][0xb24] ;  /* 0x00016480ff1377ac */ /* 0x000ee20008000800 */
[----:B------:R-:W3:Y:S01]  /*0ef0*/  LDCU UR42, c[0x0][0xb24] ;  /* 0x00016480ff2a77ac */ /* 0x000ee20008000800 */
[----:B-1----:R-:W-:Y:S01]  /*0f00*/  I2FP.F32.U32 R3, UR46 ;  /* 0x0000002e00037c45 */ /* 0x002fe20008201000 */
[----:B------:R-:W1:Y:S04]  /*0f10*/  LDCU UR22, c[0x0][0xb30] ;  /* 0x00016600ff1677ac */ /* 0x000e680008000800 */
[----:B--2---:R-:W-:Y:S01]  /*0f20*/  FMUL R3, R3, UR5 ;  /* 0x0000000503037c20 */ /* 0x004fe20008400000 */
[----:B------:R-:W-:Y:S01]  /*0f30*/  ULOP3.LUT UR24, UR24, 0x400, URZ, 0xc0, !UPT ;  /* 0x0000040018187892 */ /* 0x000fe2000f8ec0ff */
[----:B----4-:R-:W-:-:S04]  /*0f40*/  I2FP.F32.U32 R2, UR45 ;  /* 0x0000002d00027c45 */ /* 0x010fc80008201000 */
[----:B------:R-:W2:Y:S01]  /*0f50*/  F2I.U32.TRUNC.NTZ R3, R3 ;  /* 0x0000000300037305 */ /* 0x000ea2000020f000 */
[----:B---3--:R-:W-:-:S07]  /*0f60*/  FMUL R2, R2, UR4 ;  /* 0x0000000402027c20 */ /* 0x008fce0008400000 */
[----:B------:R-:W3:Y:S01]  /*0f70*/  F2I.U32.TRUNC.NTZ R2, R2 ;  /* 0x0000000200027305 */ /* 0x000ee2000020f000 */
[----:B--2---:R-:W-:Y:S02]  /*0f80*/  R2UR UR5, R3 ;  /* 0x00000000030572ca */ /* 0x004fe400000e0000 */
[----:B---3--:R-:W-:Y:S02]  /*0f90*/  R2UR UR4, R2 ;  /* 0x00000000020472ca */ /* 0x008fe400000e0000 */
[----:B------:R-:W-:-:S09]  /*0fa0*/  PRMT R2, RZ, 0x7610, R2 ;  /* 0x00007610ff027816 */ /* 0x000fd20000000002 */
[----:B------:R-:W-:-:S04]  /*0fb0*/  UIADD3 UR5, UPT, UPT, -UR5, URZ, URZ ;  /* 0x000000ff05057290 */ /* 0x000fc8000fffe1ff */
[----:B------:R-:W-:Y:S02]  /*0fc0*/  UIMAD UR60, UR60, UR5, UR46 ;  /* 0x000000053c3c72a4 */ /* 0x000fe4000f8e022e */
[----:B------:R-:W-:-:S04]  /*0fd0*/  UIADD3 UR4, UPT, UPT, -UR4, URZ, URZ ;  /* 0x000000ff04047290 */ /* 0x000fc8000fffe1ff */
[----:B------:R-:W-:Y:S01]  /*0fe0*/  UIMAD UR57, UR57, UR4, UR45 ;  /* 0x00000004393972a4 */ /* 0x000fe2000f8e022d */
[----:B-1----:R-:W-:Y:S11]  /*0ff0*/  BRA.U UP4, `(.L_x_17) ;  /* 0x0000000104247547 */ /* 0x002ff6000b800000 */
[----:B------:R-:W-:-:S04]  /*1000*/  UISETP.NE.AND UP0, UPT, UR57, URZ, UPT ;  /* 0x000000ff3900728c */ /* 0x000fc8000bf05270 */
[----:B------:R-:W-:-:S04]  /*1010*/  UISETP.EQ.OR UP0, UPT, UR60, URZ, !UP0 ;  /* 0x000000ff3c00728c */ /* 0x000fc8000c702670 */
[----:B------:R-:W-:Y:S02]  /*1020*/  USEL UR5, URZ, 0x1, !UP0 ;  /* 0x00000001ff057887 */ /* 0x000fe4000c000000 */
[----:B------:R-:W-:-:S04]  /*1030*/  UISETP.NE.AND UP0, UPT, UR57, URZ, UPT ;  /* 0x000000ff3900728c */ /* 0x000fc8000bf05270 */
[----:B------:R-:W-:Y:S02]  /*1040*/  USEL UR4, URZ, 0x2, UP0 ;  /* 0x00000002ff047887 */ /* 0x000fe40008000000 */
[----:B------:R-:W-:-:S04]  /*1050*/  UISETP.NE.AND UP0, UPT, UR60, 0x1, UPT ;  /* 0x000000013c00788c */ /* 0x000fc8000bf05270 */
[----:B------:R-:W-:-:S04]  /*1060*/  USEL UR4, UR4, 0x2, UP0 ;  /* 0x0000000204047887 */ /* 0x000fc80008000000 */
[----:B------:R-:W-:-:S06]  /*1070*/  UIADD3 UR4, UPT, UPT, UR5, UR4, URZ ;  /* 0x0000000405047290 */ /* 0x000fcc000fffe0ff */
[----:B------:R-:W-:-:S07]  /*1080*/  MOV R2, UR4 ;  /* 0x0000000400027c02 */ /* 0x000fce0008000f00 */
.L_x_17:
[----:B------:R-:W1:Y:S01]  /*1090*/  S2UR UR36, SR_CTAID.Z ;  /* 0x00000000002479c3 */ /* 0x000e620000002700 */
[----:B------:R-:W-:-:S09]  /*10a0*/  UISETP.GE.AND UP0, UPT, UR19, 0x1, UPT ;  /* 0x000000011300788c */ /* 0x000fd2000bf06270 */
[----:B------:R-:W-:Y:S05]  /*10b0*/  BRA.U !UP0, `(.L_x_18) ;  /* 0x0000000108d07547 */ /* 0x000fea000b800000 */
[----:B------:R-:W2:Y:S01]  /*10c0*/  LDCU UR20, c[0x0][0xb0c] ;  /* 0x00016180ff1477ac */ /* 0x000ea20008000800 */
[----:B------:R-:W3:Y:S01]  /*10d0*/  LDCU.128 UR12, c[0x0][0xb10] ;  /* 0x00016200ff0c77ac */ /* 0x000ee20008000c00 */
[----:B------:R-:W4:Y:S01]  /*10e0*/  LDCU UR6, c[0x0][0x370] ;  /* 0x00006e00ff0677ac */ /* 0x000f220008000800 */
[----:B------:R-:W1:Y:S01]  /*10f0*/  LDCU UR7, c[0x0][0x374] ;  /* 0x00006e80ff0777ac */ /* 0x000e620008000800 */
[----:B------:R-:W1:Y:S01]  /*1100*/  LDCU UR21, c[0x0][0xb20] ;  /* 0x00016400ff1577ac */ /* 0x000e620008000800 */
[----:B--2---:R-:W-:Y:S02]  /*1110*/  UISETP.NE.AND UP0, UPT, UR20, 0x1, UPT ;  /* 0x000000011400788c */ /* 0x004fe4000bf05270 */
[----:B---3--:R-:W-:Y:S01]  /*1120*/  UIMAD.WIDE.U32 UR4, UR46, UR12, URZ ;  /* 0x0000000c2e0472a5 */ /* 0x008fe2000f8e00ff */
[----:B------:R-:W2:Y:S01]  /*1130*/  LDCU.64 UR8, c[0x0][0xb28] ;  /* 0x00016500ff0877ac */ /* 0x000ea20008000a00 */
[----:B----4-:R-:W-:Y:S02]  /*1140*/  UIMAD.WIDE.U32 UR10, UR6, UR12, URZ ;  /* 0x0000000c060a72a5 */ /* 0x010fe4000f8e00ff */
[----:B------:R-:W-:-:S02]  /*1150*/  USHF.R.U32.HI UR5, URZ, UR13, UR5 ;  /* 0x0000000dff057299 */ /* 0x000fc40008011605 */
[----:B------:R-:W-:Y:S02]  /*1160*/  UISETP.NE.AND UP2, UPT, UR19, 0x1, UPT ;  /* 0x000000011300788c */ /* 0x000fe4000bf45270 */
[----:B------:R-:W-:Y:S01]  /*1170*/  USEL UR5, UR46, UR5, !UP0 ;  /* 0x000000052e057287 */ /* 0x000fe2000c000000 */
[----:B------:R-:W-:Y:S01]  /*1180*/  UMOV UR10, UR11 ;  /* 0x0000000b000a7c82 */ /* 0x000fe20008000000 */
[----:B------:R-:W-:Y:S02]  /*1190*/  UIMAD.WIDE.U32 UR16, UR45, UR15, URZ ;  /* 0x0000000f2d1072a5 */ /* 0x000fe4000f8e00ff */
[----:B------:R-:W-:Y:S02]  /*11a0*/  @UP0 USHF.R.U32.HI UR6, URZ, UR13, UR10 ;  /* 0x0000000dff060299 */ /* 0x000fe4000801160a */
[----:B------:R-:W-:Y:S02]  /*11b0*/  UISETP.NE.AND UP0, UPT, UR14, 0x1, UPT ;  /* 0x000000010e00788c */ /* 0x000fe4000bf05270 */
[----:B-1----:R-:W-:-:S02]  /*11c0*/  UIMAD.WIDE.U32 UR10, UR7, UR15, URZ ;  /* 0x0000000f070a72a5 */ /* 0x002fc4000f8e00ff */
[----:B--2---:R-:W-:Y:S01]  /*11d0*/  UIMAD.WIDE.U32 UR12, UR6, UR8, URZ ;  /* 0x00000008060c72a5 */ /* 0x004fe2000f8e00ff */
[----:B------:R-:W-:Y:S02]  /*11e0*/  UMOV UR4, UR17 ;  /* 0x0000001100047c82 */ /* 0x000fe40008000000 */
[----:B------:R-:W-:Y:S02]  /*11f0*/  USHF.R.U32.HI UR4, URZ, UR21, UR4 ;  /* 0x00000015ff047299 */ /* 0x000fe40008011604 */
[----:B------:R-:W-:Y:S02]  /*1200*/  UMOV UR10, UR11 ;  /* 0x0000000b000a7c82 */ /* 0x000fe40008000000 */
[----:B------:R-:W-:Y:S01]  /*1210*/  UMOV UR12, UR13 ;  /* 0x0000000d000c7c82 */ /* 0x000fe20008000000 */
[----:B------:R-:W-:Y:S02]  /*1220*/  @UP0 USHF.R.U32.HI UR7, URZ, UR21, UR10 ;  /* 0x00000015ff070299 */ /* 0x000fe4000801160a */
[----:B------:R-:W-:-:S02]  /*1230*/  USEL UR4, UR45, UR4, !UP0 ;  /* 0x000000042d047287 */ /* 0x000fc4000c000000 */
[----:B------:R-:W-:Y:S02]  /*1240*/  UIMAD.WIDE.U32 UR10, UR7, UR8, URZ ;  /* 0x00000008070a72a5 */ /* 0x000fe4000f8e00ff */
[----:B------:R-:W-:Y:S02]  /*1250*/  @UP2 USHF.R.U32.HI UR6, URZ, UR9, UR12 ;  /* 0x00000009ff062299 */ /* 0x000fe4000801160c */
[----:B------:R-:W-:-:S03]  /*1260*/  UIMAD.WIDE.U32 UR12, UR4, UR8, URZ ;  /* 0x00000008040c72a5 */ /* 0x000fc6000f8e00ff */
[----:B------:R-:W-:Y:S02]  /*1270*/  UMOV UR10, UR11 ;  /* 0x0000000b000a7c82 */ /* 0x000fe40008000000 */
[----:B------:R-:W-:Y:S02]  /*1280*/  @UP2 USHF.R.U32.HI UR7, URZ, UR9, UR10 ;  /* 0x00000009ff072299 */ /* 0x000fe4000801160a */
[----:B------:R-:W-:Y:S02]  /*1290*/  UIMAD UR10, UR6, UR19, URZ ;  /* 0x00000013060a72a4 */ /* 0x000fe4000f8e02ff */
[----:B------:R-:W-:-:S04]  /*12a0*/  UIMAD UR7, UR7, UR19, URZ ;  /* 0x00000013070772a4 */ /* 0x000fc8000f8e02ff */
[----:B------:R-:W-:-:S03]  /*12b0*/  UISETP.GE.AND UP0, UPT, UR4, UR7, UPT ;  /* 0x000000070400728c */ /* 0x000fc6000bf06270 */
[----:B------:R-:W-:Y:S01]  /*12c0*/  UMOV UR7, UR13 ;  /* 0x0000000d00077c82 */ /* 0x000fe20008000000 */
[----:B------:R-:W-:Y:S02]  /*12d0*/  UISETP.GE.OR UP0, UPT, UR5, UR10, UP0 ;  /* 0x0000000a0500728c */ /* 0x000fe40008706670 */
[----:B------:R-:W-:Y:S02]  /*12e0*/  UIMAD.WIDE.U32 UR10, UR5, UR8, URZ ;  /* 0x00000008050a72a5 */ /* 0x000fe4000f8e00ff */
[----:B------:R-:W-:Y:S02]  /*12f0*/  USHF.R.U32.HI UR7, URZ, UR9, UR7 ;  /* 0x00000009ff077299 */ /* 0x000fe40008011607 */
[----:B------:R-:W-:Y:S02]  /*1300*/  UIADD3 UR10, UPT, UPT, -UR4, URZ, URZ ;  /* 0x000000ff040a7290 */ /* 0x000fe4000fffe1ff */
[----:B------:R-:W-:Y:S02]  /*1310*/  USEL UR7, UR4, UR7, !UP2 ;  /* 0x0000000704077287 */ /* 0x000fe4000d000000 */
[----:B------:R-:W-:Y:S01]  /*1320*/  UIMAD UR10, UR14, UR10, UR45 ;  /* 0x0000000a0e0a72a4 */ /* 0x000fe2000f8e022d */
[----:B------:R-:W-:Y:S01]  /*1330*/  @!UP0 UMOV UR8, UR11 ;  /* 0x0000000b00088c82 */ /* 0x000fe20008000000 */
[----:B------:R-:W-:-:S02]  /*1340*/  UIADD3 UR11, UPT, UPT, -UR5, URZ, URZ ;  /* 0x000000ff050b7290 */ /* 0x000fc4000fffe1ff */
[----:B------:R-:W-:Y:S02]  /*1350*/  @!UP0 USHF.R.U32.HI UR8, URZ, UR9, UR8 ;  /* 0x00000009ff088299 */ /* 0x000fe40008011608 */
[----:B------:R-:W-:Y:S02]  /*1360*/  UIADD3 UR9, UPT, UPT, -UR7, URZ, URZ ;  /* 0x000000ff07097290 */ /* 0x000fe4000fffe1ff */
[----:B------:R-:W-:Y:S02]  /*1370*/  @!UP0 USEL UR8, UR5, UR8, !UP2 ;  /* 0x0000000805088287 */ /* 0x000fe4000d000000 */
[----:B------:R-:W-:Y:S02]  /*1380*/  UIMAD UR9, UR19, UR9, UR4 ;  /* 0x00000009130972a4 */ /* 0x000fe4000f8e0204 */
[----:B------:R-:W-:Y:S02]  /*1390*/  @!UP0 UIADD3 UR7, UPT, UPT, UR7, -UR8, URZ ;  /* 0x8000000807078290 */ /* 0x000fe4000fffe0ff */
[----:B------:R-:W-:-:S02]  /*13a0*/  @!UP0 UIMAD UR6, UR9, UR6, UR8 ;  /* 0x00000006090682a4 */ /* 0x000fc4000f8e0208 */
[----:B------:R-:W-:Y:S02]  /*13b0*/  @!UP0 UIMAD UR4, UR7, UR19, UR5 ;  /* 0x00000013070482a4 */ /* 0x000fe4000f8e0205 */
[----:B------:R-:W-:Y:S02]  /*13c0*/  UIMAD UR46, UR20, UR11, UR46 ;  /* 0x0000000b142e72a4 */ /* 0x000fe4000f8e022e */
[----:B------:R-:W-:Y:S01]  /*13d0*/  UIMAD UR45, UR4, UR14, UR10 ;  /* 0x0000000e042d72a4 */ /* 0x000fe2000f8e020a */
[----:B------:R-:W-:Y:S02]  /*13e0*/  @!UP0 UMOV UR5, UR6 ;  /* 0x0000000600058c82 */ /* 0x000fe40008000000 */
[----:B------:R-:W-:-:S12]  /*13f0*/  UIMAD UR46, UR5, UR20, UR46 ;  /* 0x00000014052e72a4 */ /* 0x000fd8000f8e022e */
.L_x_18:
[----:B------:R-:W-:-:S09]  /*1400*/  UISETP.NE.AND UP0, UPT, UR22, 0x1, UPT ;  /* 0x000000011600788c */ /* 0x000fd2000bf05270 */
[----:B------:R-:W-:Y:S05]  /*1410*/  BRA.U UP0, `(.L_x_19) ;  /* 0x0000000100407547 */ /* 0x000fea000b800000 */
[----:B------:R-:W2:Y:S01]  /*1420*/  LDCU.128 UR8, c[0x0][0xb10] ;  /* 0x00016200ff0877ac */ /* 0x000ea20008000c00 */
[----:B------:R-:W3:Y:S01]  /*1430*/  LDCU UR12, c[0x0][0xb0c] ;  /* 0x00016180ff0c77ac */ /* 0x000ee20008000800 */
[----:B------:R-:W4:Y:S01]  /*1440*/  LDCU UR13, c[0x0][0xb20] ;  /* 0x00016400ff0d77ac */ /* 0x000f220008000800 */
[----:B--2---:R-:W-:Y:S02]  /*1450*/  UIMAD.WIDE.U32 UR4, UR46, UR8, URZ ;  /* 0x000000082e0472a5 */ /* 0x004fe4000f8e00ff */
[----:B------:R-:W-:Y:S02]  /*1460*/  UIMAD.WIDE.U32 UR6, UR45, UR11, URZ ;  /* 0x0000000b2d0672a5 */ /* 0x000fe4000f8e00ff */
[----:B---3--:R-:W-:Y:S02]  /*1470*/  UISETP.NE.AND UP0, UPT, UR12, 0x1, UPT ;  /* 0x000000010c00788c */ /* 0x008fe4000bf05270 */
[----:B------:R-:W-:-:S03]  /*1480*/  USHF.R.U32.HI UR5, URZ, UR9, UR5 ;  /* 0x00000009ff057299 */ /* 0x000fc60008011605 */
[----:B------:R-:W-:Y:S01]  /*1490*/  UMOV UR4, UR7 ;  /* 0x0000000700047c82 */ /* 0x000fe20008000000 */
[----:B------:R-:W-:Y:S02]  /*14a0*/  USEL UR5, UR46, UR5, !UP0 ;  /* 0x000000052e057287 */ /* 0x000fe4000c000000 */
[----:B------:R-:W-:Y:S02]  /*14b0*/  UISETP.NE.AND UP0, UPT, UR10, 0x1, UPT ;  /* 0x000000010a00788c */ /* 0x000fe4000bf05270 */
[----:B----4-:R-:W-:-:S04]  /*14c0*/  USHF.R.U32.HI UR4, URZ, UR13, UR4 ;  /* 0x0000000dff047299 */ /* 0x010fc80008011604 */
[----:B------:R-:W-:-:S04]  /*14d0*/  USEL UR4, UR45, UR4, !UP0 ;  /* 0x000000042d047287 */ /* 0x000fc8000c000000 */
[----:B------:R-:W-:Y:S02]  /*14e0*/  UIADD3 UR6, UPT, UPT, UR5, -UR4, URZ ;  /* 0x8000000405067290 */ /* 0x000fe4000fffe0ff */
[----:B------:R-:W-:Y:S02]  /*14f0*/  UIADD3 UR4, UPT, UPT, -UR5, UR4, URZ ;  /* 0x0000000405047290 */ /* 0x000fe4000fffe1ff */
[----:B------:R-:W-:Y:S02]  /*1500*/  UIMAD UR45, UR6, UR10, UR45 ;  /* 0x0000000a062d72a4 */ /* 0x000fe4000f8e022d */
[----:B------:R-:W-:-:S12]  /*1510*/  UIMAD UR46, UR4, UR12, UR46 ;  /* 0x0000000c042e72a4 */ /* 0x000fd8000f8e022e */
.L_x_19:
[----:B------:R-:W-:Y:S01]  /*1520*/  UISETP.NE.AND UP0, UPT, UR18, 0x2, UPT ;  /* 0x000000021200788c */ /* 0x000fe2000bf05270 */
[----:B------:R-:W-:Y:S09]  /*1530*/  BRA.U !UP6, `(.L_x_20) ;  /* 0x000000010e0c7547 */ /* 0x000ff2000b800000 */
[----:B------:R-:W-:Y:S01]  /*1540*/  UCGABAR_WAIT ;  /* 0x0000000000007dc7 */ /* 0x000fe20008000000 */
[----:B------:R-:W-:Y:S01]  /*1550*/  CCTL.IVALL ;  /* 0x00000000ff00798f */ /* 0x000fe20002000000 */
[----:B------:R-:W-:Y:S05]  /*1560*/  BRA `(.L_x_21) ;  /* 0x0000000000047947 */ /* 0x000fea0003800000 */
.L_x_20:
[----:B------:R-:W-:Y:S06]  /*1570*/  BAR.SYNC.DEFER_BLOCKING 0x0 ;  /* 0x0000000000007b1d */ /* 0x000fec0000010000 */
.L_x_21:
[----:B------:R-:W-:Y:S05]  /*1580*/  BRA.U UP0, `(.L_x_22) ;  /* 0x0000001100e47547 */ /* 0x000fea000b800000 */
[----:B------:R-:W2:Y:S01]  /*1590*/  LDCU UR6, c[0x0][0x38c] ;  /* 0x00007180ff0677ac */ /* 0x000ea20008000800 */
[----:B------:R-:W-:Y:S01]  /*15a0*/  PLOP3.LUT P1, PT, PT, PT, UP3, 0x80, 0x8 ;  /* 0x000000000008781c */ /* 0x000fe20003f2f038 */
[----:B------:R-:W-:Y:S01]  /*15b0*/  IMAD.MOV.U32 R12, RZ, RZ, 0x1 ;  /* 0x00000001ff0c7424 */ /* 0x000fe200078e00ff */
[----:B------:R-:W-:Y:S01]  /*15c0*/  ISETP.EQ.OR P2, PT, R0, RZ, P3 ;  /* 0x000000ff0000720c */ /* 0x000fe20001f42670 */
[----:B------:R-:W-:Y:S01]  /*15d0*/  UISETP.NE.AND UP1, UPT, UR18, URZ, UPT ;  /* 0x000000ff1200728c */ /* 0x000fe2000bf25270 */
[----:B------:R-:W-:Y:S01]  /*15e0*/  PLOP3.LUT P1, PT, P1, PT, PT, 0x8, 0x80 ;  /* 0x000000000080781c */ /* 0x000fe20000f2e170 */
[----:B------:R-:W-:Y:S01]  /*15f0*/  USEL UR25, URZ, 0x1, UP5 ;  /* 0x00000001ff197887 */ /* 0x000fe2000a800000 */
[----:B------:R-:W-:Y:S01]  /*1600*/  CS2R R10, SRZ ;  /* 0x00000000000a7805 */ /* 0x000fe2000001ff00 */
[----:B------:R-:W-:Y:S01]  /*1610*/  IMAD.MOV.U32 R9, RZ, RZ, RZ ;  /* 0x000000ffff097224 */ /* 0x000fe200078e00ff */
[----:B------:R-:W3:Y:S01]  /*1620*/  LDCU UR39, c[0x0][0x370] ;  /* 0x00006e00ff2777ac */ /* 0x000ee20008000800 */
[----:B------:R-:W-:Y:S01]  /*1630*/  IMAD.MOV.U32 R8, RZ, RZ, 0x1 ;  /* 0x00000001ff087424 */ /* 0x000fe200078e00ff */
[----:B------:R-:W4:Y:S01]  /*1640*/  LDCU.64 UR28, c[0x0][0x348] ;  /* 0x00006900ff1c77ac */ /* 0x000f220008000a00 */
[----:B------:R-:W-:-:S02]  /*1650*/  USHF.R.U32.HI UR44, URZ, 0x5, UR24 ;  /* 0x00000005ff2c7899 */ /* 0x000fc40008011618 */
[----:B--2---:R-:W-:Y:S02]  /*1660*/  UIADD3 UR5, UPT, UPT, UR6, 0x1f, URZ ;  /* 0x0000001f06057890 */ /* 0x004fe4000fffe0ff */
[----:B------:R-:W-:Y:S02]  /*1670*/  UIADD3 UR47, UPT, UPT, UR6, 0x3e, URZ ;  /* 0x0000003e062f7890 */ /* 0x000fe4000fffe0ff */
[----:B------:R-:W-:Y:S01]  /*1680*/  USHF.R.S32.HI UR4, URZ, 0x1f, UR5 ;  /* 0x0000001fff047899 */ /* 0x000fe20008011405 */
[----:B------:R-:W2:Y:S03]  /*1690*/  LDCU UR38, c[0x0][0x374] ;  /* 0x00006e80ff2677ac */ /* 0x000ea60008000800 */
[----:B------:R-:W-:Y:S02]  /*16a0*/  ULEA.HI UR4, UR4, UR5, URZ, 0x5 ;  /* 0x0000000504047291 */ /* 0x000fe4000f8f28ff */
[----:B------:R-:W-:-:S02]  /*16b0*/  USEL UR25, UR25, 0x2, UP1 ;  /* 0x0000000219197887 */ /* 0x000fc40008800000 */
[----:B------:R-:W-:Y:S02]  /*16c0*/  USHF.R.S32.HI UR41, URZ, 0x5, UR4 ;  /* 0x00000005ff297899 */ /* 0x000fe40008011404 */
[----:B------:R-:W-:Y:S02]  /*16d0*/  UIADD3 UR4, UPT, UPT, UR6, -0x1, URZ ;  /* 0xffffffff06047890 */ /* 0x000fe4000fffe0ff */
[----:B------:R-:W-:Y:S02]  /*16e0*/  UISETP.LT.U32.AND UP0, UPT, UR41, 0x5, UPT ;  /* 0x000000052900788c */ /* 0x000fe4000bf01070 */
[----:B------:R-:W-:Y:S02]  /*16f0*/  UISETP.GE.U32.AND UP2, UPT, UR4, -0x3f, UPT ;  /* 0xffffffc10400788c */ /* 0x000fe4000bf46070 */
[----:B------:R-:W-:Y:S01]  /*1700*/  USEL UR40, UR41, 0x5, UP0 ;  /* 0x0000000529287887 */ /* 0x000fe20008000000 */
[----:B------:R-:W-:-:S03]  /*1710*/  UMOV UR5, URZ ;  /* 0x000000ff00057c82 */ /* 0x000fc60008000000 */
[----:B------:R-:W-:Y:S02]  /*1720*/  UIADD3 UR21, UPT, UPT, UR40, -0x1, URZ ;  /* 0xffffffff28157890 */ /* 0x000fe4000fffe0ff */
[----:B------:R-:W-:-:S03]  /*1730*/  UIADD3 UR43, UPT, UPT, UR41, -UR40, URZ ;  /* 0x80000028292b7290 */ /* 0x000fc6000fffe0ff */
[----:B------:R-:W-:-:S04]  /*1740*/  @UP2 UIADD3 UR21, UPT, UPT, UR40, URZ, URZ ;  /* 0x000000ff28152290 */ /* 0x000fc8000fffe0ff */
[----:B--234-:R-:W-:-:S12]  /*1750*/  UIADD3 UR21, UPT, UPT, UR21, 0x1, URZ ;  /* 0x0000000115157890 */ /* 0x01cfd8000fffe0ff */
.L_x_42:
[----:B------:R-:W-:Y:S01]  /*1760*/  UISETP.NE.AND UP0, UPT, UR48, URZ, UPT ;  /* 0x000000ff3000728c */ /* 0x000fe2000bf05270 */
[----:B------:R-:W2:Y:S08]  /*1770*/  S2UR UR48, SR_CgaCtaId ;  /* 0x00000000003079c3 */ /* 0x000eb00000008800 */
[----:B------:R-:W-:Y:S05]  /*1780*/  BRA.U UP0, `(.L_x_23) ;  /* 0x0000000100347547 */ /* 0x000fea000b800000 */
[----:B------:R-:W3:Y:S01]  /*1790*/  S2R R0, SR_CgaCtaId ;  /* 0x0000000000007919 */ /* 0x000ee20000008800 */
[----:B------:R-:W-:-:S04]  /*17a0*/  MOV R2, 0x400 ;  /* 0x0000040000027802 */ /* 0x000fc80000000f00 */
[----:B---3--:R-:W-:Y:S02]  /*17b0*/  LEA R0, R0, R2, 0x18 ;  /* 0x0000000200007211 */ /* 0x008fe400078ec0ff */
[----:B------:R-:W-:-:S03]  /*17c0*/  SHF.L.U32 R2, R8, 0x1f, RZ ;  /* 0x0000001f08027819 */ /* 0x000fc600000006ff */
[----:B------:R-:W-:-:S04]  /*17d0*/  IMAD R0, R9, 0x8, R0 ;  /* 0x0000000809007824 */ /* 0x000fc800078e0200 */
[----:B------:R-:W3:Y:S02]  /*17e0*/  SYNCS.PHASECHK.TRANS64.TRYWAIT P0, [R0+URZ+0xe0], R2 ;  /* 0x0000e002000075a7 */ /* 0x000ee400080011ff */
[----:B---3--:R-:W-:Y:S05]  /*17f0*/  @!P0 BRA `(.L_x_24) ;  /* 0x0000004c00e48947 */ /* 0x008fea0003800000 */
.L_x_103:
[----:B------:R-:W-:Y:S01]  /*1800*/  VIADD R9, R9, 0x1 ;  /* 0x0000000109097836 */ /* 0x000fe20000000000 */
[----:B------:R3:W-:Y:S04]  /*1810*/  SYNCS.ARRIVE.TRANS64.A1T0 RZ, [R0+URZ+0xd0], RZ ;  /* 0x0000d0ff00ff79a7 */ /* 0x0007e800081000ff */
[----:B------:R-:W-:-:S04]  /*1820*/  ISETP.NE.AND P0, PT, R9, 0x2, PT ;  /* 0x000000020900780c */ /* 0x000fc80003f05270 */
[----:B------:R-:W-:Y:S02]  /*1830*/  SEL R9, R9, RZ, P0 ;  /* 0x000000ff09097207 */ /* 0x000fe40000000000 */
[----:B---3--:R-:W-:-:S04]  /*1840*/  SEL R0, RZ, 0x1, P0 ;  /* 0x00000001ff007807 */ /* 0x008fc80000000000 */
[----:B------:R-:W-:-:S07]  /*1850*/  LOP3.LUT R8, R8, R0, RZ, 0x3c, !PT ;  /* 0x0000000008087212 */ /* 0x000fce00078e3cff */
.L_x_23:
[----:B------:R-:W-:Y:S01]  /*1860*/  UMOV UR6, 0x400 ;  /* 0x0000040000067882 */ /* 0x000fe20000000000 */
[----:B------:R-:W-:Y:S01]  /*1870*/  SHF.L.U32 R0, R12, 0x1f, RZ ;  /* 0x0000001f0c007819 */ /* 0x000fe200000006ff */
[----:B--2---:R-:W-:Y:S02]  /*1880*/  ULEA UR6, UR48, UR6, 0x18 ;  /* 0x0000000630067291 */ /* 0x004fe4000f8ec0ff */
[----:B------:R-:W-:Y:S02]  /*1890*/  UISETP.GE.U32.AND UP0, UPT, UR47, 0x3f, UPT ;  /* 0x0000003f2f00788c */ /* 0x000fe4000bf06070 */
[----:B------:R-:W-:Y:S02]  /*18a0*/  ULEA UR4, UR5, UR6, 0x3 ;  /* 0x0000000605047291 */ /* 0x000fe4000f8e18ff */
[----:B------:R-:W-:Y:S02]  /*18b0*/  USHF.L.U32 UR35, UR46, 0x6, URZ ;  /* 0x000000062e237899 */ /* 0x000fe400080006ff */
[----:B------:R-:W-:Y:S01]  /*18c0*/  ULEA UR11, UR45, UR44, 0x6 ;  /* 0x0000002c2d0b7291 */ /* 0x000fe2000f8e30ff */
[----:B------:R-:W-:-:S04]  /*18d0*/  UMOV UR13, URZ ;  /* 0x000000ff000d7c82 */ /* 0x000fc80008000000 */
[----:B------:R2:W3:Y:S01]  /*18e0*/  SYNCS.PHASECHK.TRANS64.TRYWAIT P0, [UR4+0x28], R0 ;  /* 0x00002800ff0075a7 */ /* 0x0004e20008001104 */
[----:B------:R-:W-:Y:S06]  /*18f0*/  BRA.U !UP0, `(.L_x_25) ;  /* 0x0000000108bc7547 */ /* 0x000fec000b800000 */
[----:B------:R-:W-:Y:S01]  /*1900*/  UMOV UR7, URZ ;  /* 0x000000ff00077c82 */ /* 0x000fe20008000000 */
[----:B------:R-:W-:-:S05]  /*1910*/  UMOV UR4, UR5 ;  /* 0x0000000500047c82 */ /* 0x000fca0008000000 */
.L_x_31:
[----:B------:R-:W-:Y:S01]  /*1920*/  ULEA UR33, UR4, UR6, 0x3 ;  /* 0x0000000604217291 */ /* 0x000fe2000f8e18ff */
[----:B---3--:R-:W-:Y:S01]  /*1930*/  @!P3 MOV R2, 0x1000 ;  /* 0x000010000002b802 */ /* 0x008fe20000000f00 */
[----:B-1-34-:R-:W-:Y:S10]  /*1940*/  @P0 BRA `(.L_x_26) ;  /* 0x00000000000c0947 */ /* 0x01aff40003800000 */
[----:B------:R-:W-:-:S04]  /*1950*/  SHF.L.U32 R3, R12, 0x1f, RZ ;  /* 0x0000001f0c037819 */ /* 0x000fc800000006ff */
[----:B------:R-:W3:Y:S02]  /*1960*/  SYNCS.PHASECHK.TRANS64.TRYWAIT P0, [UR33+0x28], R3 ;  /* 0x00002803ff0075a7 */ /* 0x000ee40008001121 */
[----:B---3--:R-:W-:Y:S05]  /*1970*/  @!P0 BRA `(.L_x_27) ;  /* 0x0000004c00988947 */ /* 0x008fea0003800000 */
.L_x_26:
[----:B------:R3:W-:Y:S01]  /*1980*/  @!P3 SYNCS.ARRIVE.TRANS64 RZ, [UR33], R2 ;  /* 0x00000002ffffb9a7 */ /* 0x0007e20008000021 */
[----:B------:R-:W-:-:S04]  /*1990*/  ULOP3.LUT UR5, UR25, 0x2, URZ, 0xfc, !UPT ;  /* 0x0000000219057892 */ /* 0x000fc8000f8efcff */
[----:B------:R-:W-:-:S09]  /*19a0*/  UISETP.NE.AND UP0, UPT, UR5, 0x2, UPT ;  /* 0x000000020500788c */ /* 0x000fd2000bf05270 */
[----:B------:R-:W-:Y:S05]  /*19b0*/  BRA.U UP0, `(.L_x_28) ;  /* 0x0000000100047547 */ /* 0x000fea000b800000 */
[----:B-1----:R-:W-:Y:S05]  /*19c0*/  BPT.TRAP 0x1 ;  /* 0x000000040000795c */ /* 0x002fea0000300000 */
.L_x_28:
[----:B------:R-:W-:Y:S04]  /*19d0*/  BSSY.RECONVERGENT B0, `(.L_x_29) ;  /* 0x0000003000007945 */ /* 0x000fe80003800200 */
[----:B------:R-:W-:Y:S05]  /*19e0*/  @P2 BRA `(.L_x_30) ;  /* 0x0000000000042947 */ /* 0x000fea0003800000 */
[----:B-1----:R-:W-:Y:S05]  /*19f0*/  BPT.TRAP 0x1 ;  /* 0x000000040000795c */ /* 0x002fea0000300000 */
.L_x_30:
[----:B-1----:R-:W-:Y:S05]  /*1a00*/  BSYNC.RECONVERGENT B0 ;  /* 0x0000000000007941 */ /* 0x002fea0003800200 */
.L_x_29:
[----:B------:R-:W-:Y:S02]  /*1a10*/  UIADD3 UR5, UPT, UPT, UR4, 0x1, URZ ;  /* 0x0000000104057890 */ /* 0x000fe4000fffe0ff */
[----:B------:R-:W-:Y:S02]  /*1a20*/  USHF.L.U32 UR34, UR7, 0x5, URZ ;  /* 0x0000000507227899 */ /* 0x000fe400080006ff */
[----:B------:R-:W-:Y:S02]  /*1a30*/  UISETP.NE.AND UP0, UPT, UR5, 0x5, UPT ;  /* 0x000000050500788c */ /* 0x000fe4000bf05270 */
[----:B------:R-:W-:Y:S02]  /*1a40*/  USHF.L.U32 UR32, UR4, 0xb, URZ ;  /* 0x0000000b04207899 */ /* 0x000fe400080006ff */
[----:B------:R-:W-:Y:S02]  /*1a50*/  USEL UR9, URZ, 0x1, UP0 ;  /* 0x00000001ff097887 */ /* 0x000fe40008000000 */
[----:B------:R-:W-:-:S02]  /*1a60*/  USEL UR5, UR5, URZ, UP0 ;  /* 0x000000ff05057287 */ /* 0x000fc40008000000 */
[----:B------:R-:W-:Y:S02]  /*1a70*/  UIADD3 UR14, UP0, UPT, UR28, 0x180, URZ ;  /* 0x000001801c0e7890 */ /* 0x000fe4000ff1e0ff */
[----:B------:R-:W-:Y:S01]  /*1a80*/  ULEA UR8, UR5, UR6, 0x3 ;  /* 0x0000000605087291 */ /* 0x000fe2000f8e18ff */
[----:B------:R-:W-:Y:S01]  /*1a90*/  LOP3.LUT R12, R12, UR9, RZ, 0x3c, !PT ;  /* 0x000000090c0c7c12 */ /* 0x000fe2000f8e3cff */
[----:B------:R-:W-:Y:S02]  /*1aa0*/  UIADD3 UR7, UPT, UPT, UR7, 0x1, URZ ;  /* 0x0000000107077890 */ /* 0x000fe4000fffe0ff */
[----:B------:R-:W-:Y:S01]  /*1ab0*/  UIADD3 UR16, UP1, UPT, UR28, 0x80, URZ ;  /* 0x000000801c107890 */ /* 0x000fe2000ff3e0ff */
[----:B--2---:R-:W-:Y:S01]  /*1ac0*/  SHF.L.U32 R0, R12, 0x1f, RZ ;  /* 0x0000001f0c007819 */ /* 0x004fe200000006ff */
[----:B------:R-:W-:Y:S02]  /*1ad0*/  UIADD3.X UR15, UPT, UPT, URZ, UR29, URZ, UP0, !UPT ;  /* 0x0000001dff0f7290 */ /* 0x000fe400087fe4ff */
[----:B------:R-:W-:Y:S01]  /*1ae0*/  UISETP.NE.AND UP0, UPT, UR7, UR21, UPT ;  /* 0x000000150700728c */ /* 0x000fe2000bf05270 */
[----:B------:R4:W1:Y:S01]  /*1af0*/  SYNCS.PHASECHK.TRANS64.TRYWAIT P0, [UR8+0x28], R0 ;  /* 0x00002800ff0075a7 */ /* 0x0008620008001108 */
[----:B------:R-:W-:-:S02]  /*1b00*/  ULOP3.LUT UR8, UR32, UR24, URZ, 0xfc, !UPT ;  /* 0x0000001820087292 */ /* 0x000fc4000f8efcff */
[----:B------:R-:W-:Y:S02]  /*1b10*/  UIADD3.X UR17, UPT, UPT, URZ, UR29, URZ, UP1, !UPT ;  /* 0x0000001dff117290 */ /* 0x000fe40008ffe4ff */
[----:B------:R-:W-:Y:S02]  /*1b20*/  UIADD3 UR32, UPT, UPT, UR6, 0x2400, UR32 ;  /* 0x0000240006207890 */ /* 0x000fe4000fffe020 */
[----:B------:R-:W-:Y:S01]  /*1b30*/  UIADD3 UR8, UPT, UPT, UR6, 0x4c00, UR8 ;  /* 0x00004c0006087890 */ /* 0x000fe2000fffe008 */
[----:B------:R-:W-:Y:S01]  /*1b40*/  UMOV UR18, 0x0 ;  /* 0x0000000000127882 */ /* 0x000fe20000000000 */
[----:B------:R-:W-:Y:S01]  /*1b50*/  UMOV UR19, 0x10000000 ;  /* 0x1000000000137882 */ /* 0x000fe20000000000 */
[----:B------:R-:W-:Y:S01]  /*1b60*/  UMOV UR4, 0x30000 ;  /* 0x0003000000047882 */ /* 0x000fe20000000000 */
[----:B------:R-:W-:Y:S01]  /*1b70*/  UMOV UR12, UR36 ;  /* 0x00000024000c7c82 */ /* 0x000fe20008000000 */
[----:B------:R-:W-:Y:S01]  /*1b80*/  UMOV UR9, UR33 ;  /* 0x0000002100097c82 */ /* 0x000fe20008000000 */
[----:B------:R-:W-:Y:S01]  /*1b90*/  UMOV UR10, UR34 ;  /* 0x00000022000a7c82 */ /* 0x000fe20008000000 */
[----:B------:R-:W-:Y:S01]  /*1ba0*/  UTMALDG.3D [UR32], [UR16], desc[UR18] ;  /* 0x00001220100075b4 */ /* 0x000fe20008011000 */
[----:B------:R-:W-:Y:S01]  /*1bb0*/  UMOV UR13, UR21 ;  /* 0x00000015000d7c82 */ /* 0x000fe20008000000 */
[----:B------:R2:W-:Y:S02]  /*1bc0*/  UTMALDG.3D.MULTICAST [UR8], [UR14], UR4, desc[UR18] ;  /* 0x000012080e0073b4 */ /* 0x0005e40008011804 */
[----:B--2---:R-:W-:Y:S01]  /*1bd0*/  UMOV UR4, UR5 ;  /* 0x0000000500047c82 */ /* 0x004fe20008000000 */
[----:B------:R-:W-:Y:S05]  /*1be0*/  BRA.U UP0, `(.L_x_31) ;  /* 0xfffffffd004c7547 */ /* 0x000fea000b83ffff */
.L_x_25:
[----:B------:R-:W-:Y:S01]  /*1bf0*/  ULEA UR4, UR5, UR6, 0x3 ;  /* 0x0000000605047291 */ /* 0x000fe2000f8e18ff */
[----:B--2-4-:R-:W-:Y:S01]  /*1c00*/  SHF.L.U32 R0, R12, 0x1f, RZ ;  /* 0x0000001f0c007819 */ /* 0x014fe200000006ff */
[----:B------:R-:W-:Y:S01]  /*1c10*/  @!P1 SYNCS.ARRIVE.TRANS64.A1T0 RZ, [UR6+0x68], RZ ;  /* 0x000068ffffff99a7 */ /* 0x000fe20008100006 */
[----:B------:R-:W-:-:S06]  /*1c20*/  UISETP.GT.AND UP0, UPT, UR41, UR40, UPT ;  /* 0x000000282900728c */ /* 0x000fcc000bf04270 */
[----:B-1-3--:R1:W2:Y:S03]  /*1c30*/  SYNCS.PHASECHK.TRANS64.TRYWAIT P0, [UR4+0x28], R0 ;  /* 0x00002800ff0075a7 */ /* 0x00a2a60008001104 */
[----:B------:R-:W-:Y:S05]  /*1c40*/  BRA.U !UP0, `(.L_x_32) ;  /* 0x0000000108c07547 */ /* 0x000fea000b800000 */
[----:B------:R-:W-:Y:S01]  /*1c50*/  UIADD3 UR26, UPT, UPT, UR43, UR13, URZ ;  /* 0x0000000d2b1a7290 */ /* 0x000fe2000fffe0ff */
[----:B------:R-:W-:-:S11]  /*1c60*/  UMOV UR4, UR5 ;  /* 0x0000000500047c82 */ /* 0x000fd60008000000 */
.L_x_38:
[----:B------:R-:W-:Y:S01]  /*1c70*/  ULEA UR17, UR4, UR6, 0x3 ;  /* 0x0000000604117291 */ /* 0x000fe2000f8e18ff */
[----:B--2---:R-:W-:Y:S01]  /*1c80*/  @!P3 MOV R2, 0x1000 ;  /* 0x000010000002b802 */ /* 0x004fe20000000f00 */
[----:B--234-:R-:W-:Y:S10]  /*1c90*/  @P0 BRA `(.L_x_33) ;  /* 0x00000000000c0947 */ /* 0x01cff40003800000 */
[----:B------:R-:W-:-:S04]  /*1ca0*/  SHF.L.U32 R3, R12, 0x1f, RZ ;  /* 0x0000001f0c037819 */ /* 0x000fc800000006ff */
[----:B------:R-:W2:Y:S02]  /*1cb0*/  SYNCS.PHASECHK.TRANS64.TRYWAIT P0, [UR17+0x28], R3 ;  /* 0x00002803ff0075a7 */ /* 0x000ea40008001111 */
[----:B--2---:R-:W-:Y:S05]  /*1cc0*/  @!P0 BRA `(.L_x_34) ;  /* 0x0000004800dc8947 */ /* 0x004fea0003800000 */
.L_x_33:
[----:B------:R2:W-:Y:S01]  /*1cd0*/  @!P3 SYNCS.ARRIVE.TRANS64 RZ, [UR17], R2 ;  /* 0x00000002ffffb9a7 */ /* 0x0005e20008000011 */
[----:B------:R-:W-:-:S04]  /*1ce0*/  ULOP3.LUT UR5, UR25, 0x2, URZ, 0xfc, !UPT ;  /* 0x0000000219057892 */ /* 0x000fc8000f8efcff */
[----:B------:R-:W-:-:S09]  /*1cf0*/  UISETP.NE.AND UP0, UPT, UR5, 0x2, UPT ;  /* 0x000000020500788c */ /* 0x000fd2000bf05270 */
[----:B------:R-:W-:Y:S05]  /*1d00*/  BRA.U UP0, `(.L_x_35) ;  /* 0x0000000100047547 */ /* 0x000fea000b800000 */
[----:B------:R-:W-:Y:S05]  /*1d10*/  BPT.TRAP 0x1 ;  /* 0x000000040000795c */ /* 0x000fea0000300000 */
.L_x_35:
[----:B------:R-:W-:Y:S04]  /*1d20*/  BSSY.RECONVERGENT B0, `(.L_x_36) ;  /* 0x0000003000007945 */ /* 0x000fe80003800200 */
[----:B------:R-:W-:Y:S05]  /*1d30*/  @P2 BRA `(.L_x_37) ;  /* 0x0000000000042947 */ /* 0x000fea0003800000 */
[----:B------:R-:W-:Y:S05]  /*1d40*/  BPT.TRAP 0x1 ;  /* 0x000000040000795c */ /* 0x000fea0000300000 */
.L_x_37:
[----:B------:R-:W-:Y:S05]  /*1d50*/  BSYNC.RECONVERGENT B0 ;  /* 0x0000000000007941 */ /* 0x000fea0003800200 */
.L_x_36:
[----:B------:R-:W-:Y:S02]  /*1d60*/  UIADD3 UR5, UPT, UPT, UR4, 0x1, URZ ;  /* 0x0000000104057890 */ /* 0x000fe4000fffe0ff */
[----:B------:R-:W-:Y:S02]  /*1d70*/  USHF.L.U32 UR18, UR13, 0x5, URZ ;  /* 0x000000050d127899 */ /* 0x000fe400080006ff */
[----:B------:R-:W-:Y:S02]  /*1d80*/  UISETP.NE.AND UP0, UPT, UR5, 0x5, UPT ;  /* 0x000000050500788c */ /* 0x000fe4000bf05270 */
[----:B------:R-:W-:Y:S02]  /*1d90*/  USHF.L.U32 UR16, UR4, 0xb, URZ ;  /* 0x0000000b04107899 */ /* 0x000fe400080006ff */
[----:B------:R-:W-:Y:S02]  /*1da0*/  USEL UR8, URZ, 0x1, UP0 ;  /* 0x00000001ff087887 */ /* 0x000fe40008000000 */
[----:B------:R-:W-:-:S02]  /*1db0*/  USEL UR5, UR5, URZ, UP0 ;  /* 0x000000ff05057287 */ /* 0x000fc40008000000 */
[----:B------:R-:W-:Y:S02]  /*1dc0*/  UIADD3 UR22, UP0, UPT, UR28, 0x180, URZ ;  /* 0x000001801c167890 */ /* 0x000fe4000ff1e0ff */
[----:B------:R-:W-:Y:S01]  /*1dd0*/  UIADD3 UR13, UPT, UPT, UR13, 0x1, URZ ;  /* 0x000000010d0d7890 */ /* 0x000fe2000fffe0ff */
[----:B------:R-:W-:Y:S01]  /*1de0*/  LOP3.LUT R12, R12, UR8, RZ, 0x3c, !PT ;  /* 0x000000080c0c7c12 */ /* 0x000fe2000f8e3cff */
[----:B------:R-:W-:Y:S02]  /*1df0*/  UIADD3 UR14, UP1, UPT, UR28, 0x80, URZ ;  /* 0x000000801c0e7890 */ /* 0x000fe4000ff3e0ff */
[----:B------:R-:W-:Y:S01]  /*1e00*/  UIADD3.X UR23, UPT, UPT, URZ, UR29, URZ, UP0, !UPT ;  /* 0x0000001dff177290 */ /* 0x000fe200087fe4ff */
[----:B-1----:R-:W-:Y:S01]  /*1e10*/  SHF.L.U32 R0, R12, 0x1f, RZ ;  /* 0x0000001f0c007819 */ /* 0x002fe200000006ff */
[----:B------:R-:W-:Y:S02]  /*1e20*/  ULOP3.LUT UR8, UR16, UR24, URZ, 0xfc, !UPT ;  /* 0x0000001810087292 */ /* 0x000fe4000f8efcff */
[----:B------:R-:W-:-:S02]  /*1e30*/  UISETP.NE.AND UP0, UPT, UR13, UR26, UPT ;  /* 0x0000001a0d00728c */ /* 0x000fc4000bf05270 */
[----:B------:R-:W-:Y:S02]  /*1e40*/  ULEA UR7, UR5, UR6, 0x3 ;  /* 0x0000000605077291 */ /* 0x000fe4000f8e18ff */
[----:B------:R-:W-:Y:S02]  /*1e50*/  UIADD3 UR16, UPT, UPT, UR6, 0x2400, UR16 ;  /* 0x0000240006107890 */ /* 0x000fe4000fffe010 */
[----:B------:R-:W-:Y:S02]  /*1e60*/  UIADD3.X UR15, UPT, UPT, URZ, UR29, URZ, UP1, !UPT ;  /* 0x0000001dff0f7290 */ /* 0x000fe40008ffe4ff */
[----:B------:R-:W-:Y:S01]  /*1e70*/  UIADD3 UR8, UPT, UPT, UR6, 0x4c00, UR8 ;  /* 0x00004c0006087890 */ /* 0x000fe2000fffe008 */
[----:B------:R-:W-:Y:S01]  /*1e80*/  UMOV UR30, 0x0 ;  /* 0x00000000001e7882 */ /* 0x000fe20000000000 */
[----:B------:R-:W-:Y:S01]  /*1e90*/  UMOV UR31, 0x10000000 ;  /* 0x10000000001f7882 */ /* 0x000fe20000000000 */
[----:B------:R-:W-:Y:S01]  /*1ea0*/  UMOV UR19, UR35 ;  /* 0x0000002300137c82 */ /* 0x000fe20008000000 */
[----:B------:R-:W-:Y:S01]  /*1eb0*/  UMOV UR20, UR36 ;  /* 0x0000002400147c82 */ /* 0x000fe20008000000 */
[----:B------:R3:W4:Y:S01]  /*1ec0*/  SYNCS.PHASECHK.TRANS64.TRYWAIT P0, [UR7+0x28], R0 ;  /* 0x00002800ff0075a7 */ /* 0x0007220008001107 */
[----:B------:R-:W-:Y:S01]  /*1ed0*/  UMOV UR4, 0x30000 ;  /* 0x0003000000047882 */ /* 0x000fe20000000000 */
[----:B------:R-:W-:Y:S01]  /*1ee0*/  UMOV UR12, UR36 ;  /* 0x00000024000c7c82 */ /* 0x000fe20008000000 */
[----:B------:R-:W-:Y:S01]  /*1ef0*/  UMOV UR9, UR17 ;  /* 0x0000001100097c82 */ /* 0x000fe20008000000 */
[----:B------:R-:W-:Y:S01]  /*1f00*/  UMOV UR10, UR18 ;  /* 0x00000012000a7c82 */ /* 0x000fe20008000000 */
[----:B------:R-:W-:Y:S01]  /*1f10*/  UTMALDG.3D [UR16], [UR14], desc[UR30] ;  /* 0x00001e100e0075b4 */ /* 0x000fe20008011000 */
[----:B------:R1:W-:Y:S02]  /*1f20*/  UTMALDG.3D.MULTICAST [UR8], [UR22], UR4, desc[UR30] ;  /* 0x00001e08160073b4 */ /* 0x0003e40008011804 */
[----:B-1----:R-:W-:Y:S01]  /*1f30*/  UMOV UR4, UR5 ;  /* 0x0000000500047c82 */ /* 0x002fe20008000000 */
[----:B------:R-:W-:Y:S05]  /*1f40*/  BRA.U UP0, `(.L_x_38) ;  /* 0xfffffffd00487547 */ /* 0x000fea000b83ffff */
.L_x_32:
[C---:B------:R-:W-:Y:S01]  /*1f50*/  LEA R3, R11.reuse, UR6, 0x3 ;  /* 0x000000060b037c11 */ /* 0x040fe2000f8e18ff */
[----:B------:R-:W-:Y:S01]  /*1f60*/  NOP ;  /* 0x0000000000007918 */ /* 0x000fe20000000000 */
[----:B-1-3--:R-:W-:Y:S02]  /*1f70*/  SHF.L.U32 R0, R10, 0x1f, RZ ;  /* 0x0000001f0a007819 */ /* 0x00afe400000006ff */
[----:B------:R-:W-:Y:S02]  /*1f80*/  LEA R4, R11, UR6, 0x4 ;  /* 0x000000060b047c11 */ /* 0x000fe4000f8e20ff */
[----:B--2-4-:R-:W1:Y:S02]  /*1f90*/  SYNCS.PHASECHK.TRANS64.TRYWAIT P0, [R3+URZ+0x70], R0 ;  /* 0x00007000030075a7 */ /* 0x014e6400080011ff */
[----:B-1----:R-:W-:Y:S05]  /*1fa0*/  @!P0 BRA `(.L_x_39) ;  /* 0x00000048003c8947 */ /* 0x002fea0003800000 */
.L_x_106:
[----:B------:R-:W2:Y:S01]  /*1fb0*/  LDS.128 R4, [R4+0x100] ;  /* 0x0001000004047984 */ /* 0x000ea20000000c00 */
[----:B------:R-:W-:Y:S01]  /*1fc0*/  UISETP.GE.AND UP0, UPT, UR42, 0x1, UPT ;  /* 0x000000012a00788c */ /* 0x000fe2000bf06270 */
[----:B------:R-:W-:Y:S01]  /*1fd0*/  @!PT LDS RZ, [RZ] ;  /* 0x00000000fffff984 */ /* 0x000fe20000000800 */
[----:B------:R-:W-:Y:S01]  /*1fe0*/  @!PT LDS RZ, [RZ] ;  /* 0x00000000fffff984 */ /* 0x000fe20000000800 */
[----:B------:R-:W-:Y:S01]  /*1ff0*/  @!PT LDS RZ, [RZ] ;  /* 0x00000000fffff984 */ /* 0x000fe20000000800 */
[----:B------:R-:W-:Y:S01]  /*2000*/  @!PT LDS RZ, [RZ] ;  /* 0x00000000fffff984 */ /* 0x000fe20000000800 */
[----:B------:R3:W-:Y:S06]  /*2010*/  MEMBAR.ALL.CTA ;  /* 0x0000000000007992 */ /* 0x0007ec0000008000 */
[----:B---3--:R-:W3:Y:S01]  /*2020*/  FENCE.VIEW.ASYNC.S ;  /* 0x00000000000073c6 */ /* 0x008ee20000000000 */
[----:B--2---:R-:W-:-:S13]  /*2030*/  LOP3.LUT P0, RZ, R6, 0x1, RZ, 0xc0, !PT ;  /* 0x0000000106ff7812 */ /* 0x004fda000780c0ff */
[----:B---3--:R-:W-:Y:S01]  /*2040*/  VOTEU.ANY UP1, P0 ;  /* 0x0000000000ff7886 */ /* 0x008fe20000020100 */
[----:B------:R-:W-:-:S13]  /*2050*/  PLOP3.LUT P0, PT, PT, PT, UP1, 0x80, 0x8 ;  /* 0x000000000008781c */ /* 0x000fda0003f0f018 */
[----:B-1----:R-:W-:Y:S02]  /*2060*/  @P0 LOP3.LUT R0, R5, 0xffff, RZ, 0xc0, !PT ;  /* 0x0000ffff05000812 */ /* 0x002fe400078ec0ff */
[----:B------:R-:W-:Y:S02]  /*2070*/  @P0 MOV R2, R4 ;  /* 0x0000000400020202 */ /* 0x000fe40000000f00 */
[----:B------:R-:W-:Y:S01]  /*2080*/  @P0 R2UR UR7, R0 ;  /* 0x00000000000702ca */ /* 0x000fe200000e0000 */
[----:B------:R-:W-:Y:S01]  /*2090*/  VIADD R0, R3, 0x80 ;  /* 0x0000008003007836 */ /* 0x000fe20000000000 */
[----:B------:R-:W-:Y:S02]  /*20a0*/  @P0 SHF.R.U32.HI R4, RZ, 0x10, R5 ;  /* 0x00000010ff040819 */ /* 0x000fe40000011605 */
[----:B------:R-:W-:Y:S02]  /*20b0*/  @P0 R2UR UR8, R2 ;  /* 0x00000000020802ca */ /* 0x000fe400000e0000 */
[----:B------:R-:W-:-:S02]  /*20c0*/  PRMT R0, RZ, 0x654, R0 ;  /* 0x00000654ff007816 */ /* 0x000fc40000000000 */
[----:B------:R-:W-:Y:S02]  /*20d0*/  @P0 R2UR UR4, R4 ;  /* 0x00000000040402ca */ /* 0x000fe400000e0000 */
[----:B------:R1:W-:Y:S03]  /*20e0*/  SYNCS.ARRIVE.TRANS64.RED.A1T0 RZ, [R0+URZ], RZ ;  /* 0x000000ff00ff79a7 */ /* 0x0003e600081004ff */
[----:B------:R-:W-:-:S04]  /*20f0*/  @UP1 UMOV UR27, UR7 ;  /* 0x00000007001b1c82 */ /* 0x000fc80008000000 */
[----:B------:R-:W-:-:S04]  /*2100*/  @UP1 UMOV UR37, UR8 ;  /* 0x0000000800251c82 */ /* 0x000fc80008000000 */
[----:B------:R-:W-:Y:S01]  /*2110*/  @UP1 UMOV UR36, UR4 ;  /* 0x0000000400241c82 */ /* 0x000fe20008000000 */
[----:B------:R-:W-:Y:S05]  /*2120*/  BRA.U !UP0, `(.L_x_40) ;  /* 0x0000000108d47547 */ /* 0x000fea000b800000 */
[----:B------:R-:W2:Y:S01]  /*2130*/  LDCU.128 UR12, c[0x0][0xb10] ;  /* 0x00016200ff0c77ac */ /* 0x000ea20008000c00 */
[----:B------:R-:W3:Y:S01]  /*2140*/  LDCU UR26, c[0x0][0xb20] ;  /* 0x00016400ff1a77ac */ /* 0x000ee20008000800 */
[----:B------:R-:W4:Y:S01]  /*2150*/  LDCU UR20, c[0x0][0xb0c] ;  /* 0x00016180ff1477ac */ /* 0x000f220008000800 */
[----:B------:R-:W1:Y:S01]  /*2160*/  LDCU.64 UR10, c[0x0][0xb28] ;  /* 0x00016500ff0a77ac */ /* 0x000e620008000a00 */
[----:B------:R-:W-:Y:S02]  /*2170*/  UISETP.NE.AND UP3, UPT, UR42, 0x1, UPT ;  /* 0x000000012a00788c */ /* 0x000fe4000bf65270 */
[----:B--2---:R-:W-:Y:S02]  /*2180*/  UIMAD.WIDE.U32 UR16, UR38, UR15, URZ ;  /* 0x0000000f261072a5 */ /* 0x004fe4000f8e00ff */
[----:B------:R-:W-:Y:S02]  /*2190*/  UIMAD.WIDE.U32 UR8, UR39, UR12, URZ ;  /* 0x0000000c270872a5 */ /* 0x000fe4000f8e00ff */
[----:B------:R-:W-:-:S02]  /*21a0*/  UISETP.NE.AND UP0, UPT, UR14, 0x1, UPT ;  /* 0x000000010e00788c */ /* 0x000fc4000bf05270 */
[----:B------:R-:W-:Y:S01]  /*21b0*/  UIMAD.WIDE.U32 UR22, UR27, UR15, URZ ;  /* 0x0000000f1b1672a5 */ /* 0x000fe2000f8e00ff */
[----:B------:R-:W-:Y:S02]  /*21c0*/  UMOV UR16, UR17 ;  /* 0x0000001100107c82 */ /* 0x000fe40008000000 */
[----:B------:R-:W-:Y:S01]  /*21d0*/  UMOV UR8, UR9 ;  /* 0x0000000900087c82 */ /* 0x000fe20008000000 */
[----:B---3--:R-:W-:Y:S02]  /*21e0*/  USHF.R.U32.HI UR16, URZ, UR26, UR16 ;  /* 0x0000001aff107299 */ /* 0x008fe40008011610 */
[----:B----4-:R-:W-:Y:S02]  /*21f0*/  UISETP.NE.AND UP2, UPT, UR20, 0x1, UPT ;  /* 0x000000011400788c */ /* 0x010fe4000bf45270 */
[----:B------:R-:W-:Y:S02]  /*2200*/  USHF.R.U32.HI UR8, URZ, UR13, UR8 ;  /* 0x0000000dff087299 */ /* 0x000fe40008011608 */
[----:B------:R-:W-:-:S02]  /*2210*/  USEL UR7, UR38, UR16, !UP0 ;  /* 0x0000001026077287 */ /* 0x000fc4000c000000 */
[----:B------:R-:W-:Y:S02]  /*2220*/  USEL UR8, UR39, UR8, !UP2 ;  /* 0x0000000827087287 */ /* 0x000fe4000d000000 */
[----:B-1----:R-:W-:Y:S01]  /*2230*/  UIMAD.WIDE.U32 UR16, UR7, UR10, URZ ;  /* 0x0000000a071072a5 */ /* 0x002fe2000f8e00ff */
[----:B------:R-:W-:Y:S01]  /*2240*/  UMOV UR4, UR23 ;  /* 0x0000001700047c82 */ /* 0x000fe20008000000 */
[----:B------:R-:W-:Y:S02]  /*2250*/  UIMAD.WIDE.U32 UR18, UR37, UR12, URZ ;  /* 0x0000000c251272a5 */ /* 0x000fe4000f8e00ff */
[----:B------:R-:W-:-:S03]  /*2260*/  UIMAD.WIDE.U32 UR22, UR8, UR10, URZ ;  /* 0x0000000a081672a5 */ /* 0x000fc6000f8e00ff */
[----:B------:R-:W-:Y:S01]  /*2270*/  UMOV UR16, UR17 ;  /* 0x0000001100107c82 */ /* 0x000fe20008000000 */
[----:B------:R-:W-:Y:S02]  /*2280*/  USHF.R.U32.HI UR4, URZ, UR26, UR4 ;  /* 0x0000001aff047299 */ /* 0x000fe40008011604 */
[----:B------:R-:W-:Y:S01]  /*2290*/  @UP3 USHF.R.U32.HI UR7, URZ, UR11, UR16 ;  /* 0x0000000bff073299 */ /* 0x000fe20008011610 */
[----:B------:R-:W-:Y:S01]  /*22a0*/  UMOV UR18, UR19 ;  /* 0x0000001300127c82 */ /* 0x000fe20008000000 */
[----:B------:R-:W-:Y:S01]  /*22b0*/  UMOV UR22, UR23 ;  /* 0x0000001700167c82 */ /* 0x000fe20008000000 */
[----:B------:R-:W-:Y:S02]  /*22c0*/  USHF.R.U32.HI UR13, URZ, UR13, UR18 ;  /* 0x0000000dff0d7299 */ /* 0x000fe40008011612 */
[----:B------:R-:W-:Y:S02]  /*22d0*/  USEL UR4, UR27, UR4, !UP0 ;  /* 0x000000041b047287 */ /* 0x000fe4000c000000 */
[----:B------:R-:W-:-:S02]  /*22e0*/  @UP3 USHF.R.U32.HI UR8, URZ, UR11, UR22 ;  /* 0x0000000bff083299 */ /* 0x000fc40008011616 */
[----:B------:R-:W-:Y:S02]  /*22f0*/  UIMAD UR9, UR42, UR7, URZ ;  /* 0x000000072a0972a4 */ /* 0x000fe4000f8e02ff */
[----:B------:R-:W-:Y:S02]  /*2300*/  USEL UR7, UR37, UR13, !UP2 ;  /* 0x0000000d25077287 */ /* 0x000fe4000d000000 */
[----:B------:R-:W-:Y:S02]  /*2310*/  UIMAD UR12, UR42, UR8, URZ ;  /* 0x000000082a0c72a4 */ /* 0x000fe4000f8e02ff */
[----:B------:R-:W-:Y:S02]  /*2320*/  UISETP.GE.AND UP0, UPT, UR4, UR9, UPT ;  /* 0x000000090400728c */ /* 0x000fe4000bf06270 */
[----:B------:R-:W-:Y:S02]  /*2330*/  UIMAD.WIDE.U32 UR16, UR4, UR10, URZ ;  /* 0x0000000a041072a5 */ /* 0x000fe4000f8e00ff */
[----:B------:R-:W-:-:S02]  /*2340*/  UISETP.GE.OR UP0, UPT, UR7, UR12, UP0 ;  /* 0x0000000c0700728c */ /* 0x000fc40008706670 */
[----:B------:R-:W-:Y:S02]  /*2350*/  UIMAD.WIDE.U32 UR12, UR7, UR10, URZ ;  /* 0x0000000a070c72a5 */ /* 0x000fe4000f8e00ff */
[----:B------:R-:W-:Y:S01]  /*2360*/  UIADD3 UR15, UPT, UPT, -UR4, URZ, URZ ;  /* 0x000000ff040f7290 */ /* 0x000fe2000fffe1ff */
[----:B------:R-:W-:Y:S01]  /*2370*/  UMOV UR10, UR17 ;  /* 0x00000011000a7c82 */ /* 0x000fe20008000000 */
[----:B------:R-:W-:Y:S02]  /*2380*/  UIADD3 UR12, UPT, UPT, -UR7, URZ, URZ ;  /* 0x000000ff070c7290 */ /* 0x000fe4000fffe1ff */
[----:B------:R-:W-:-:S03]  /*2390*/  USHF.R.U32.HI UR10, URZ, UR11, UR10 ;  /* 0x0000000bff0a7299 */ /* 0x000fc6000801160a */
[----:B------:R-:W-:Y:S01]  /*23a0*/  @!UP0 UMOV UR9, UR13 ;  /* 0x0000000d00098c82 */ /* 0x000fe20008000000 */
[----:B------:R-:W-:Y:S02]  /*23b0*/  UIMAD UR15, UR14, UR15, UR27 ;  /* 0x0000000f0e0f72a4 */ /* 0x000fe4000f8e021b */
[----:B------:R-:W-:Y:S02]  /*23c0*/  USEL UR10, UR4, UR10, !UP3 ;  /* 0x0000000a040a7287 */ /* 0x000fe4000d800000 */
[----:B------:R-:W-:Y:S02]  /*23d0*/  @!UP0 USHF.R.U32.HI UR9, URZ, UR11, UR9 ;  /* 0x0000000bff098299 */ /* 0x000fe40008011609 */
[----:B------:R-:W-:Y:S02]  /*23e0*/  UIADD3 UR11, UPT, UPT, -UR10, URZ, URZ ;  /* 0x000000ff0a0b7290 */ /* 0x000fe4000fffe1ff */
[----:B------:R-:W-:Y:S02]  /*23f0*/  @!UP0 USEL UR9, UR7, UR9, !UP3 ;  /* 0x0000000907098287 */ /* 0x000fe4000d800000 */
[----:B------:R-:W-:-:S02]  /*2400*/  UIMAD UR11, UR42, UR11, UR4 ;  /* 0x0000000b2a0b72a4 */ /* 0x000fc4000f8e0204 */
[----:B------:R-:W-:Y:S02]  /*2410*/  @!UP0 UIADD3 UR10, UPT, UPT, UR10, -UR9, URZ ;  /* 0x800000090a0a8290 */ /* 0x000fe4000fffe0ff */
[----:B------:R-:W-:Y:S02]  /*2420*/  @!UP0 UIMAD UR9, UR11, UR8, UR9 ;  /* 0x000000080b0982a4 */ /* 0x000fe4000f8e0209 */
[----:B------:R-:W-:Y:S02]  /*2430*/  @!UP0 UIMAD UR4, UR42, UR10, UR7 ;  /* 0x0000000a2a0482a4 */ /* 0x000fe4000f8e0207 */
[----:B------:R-:W-:Y:S02]  /*2440*/  UIMAD UR8, UR20, UR12, UR37 ;  /* 0x0000000c140872a4 */ /* 0x000fe4000f8e0225 */
[----:B------:R-:W-:Y:S01]  /*2450*/  UIMAD UR27, UR4, UR14, UR15 ;  /* 0x0000000e041b72a4 */ /* 0x000fe2000f8e020f */
[----:B------:R-:W-:Y:S02]  /*2460*/  @!UP0 UMOV UR7, UR9 ;  /* 0x0000000900078c82 */ /* 0x000fe40008000000 */
[----:B------:R-:W-:-:S12]  /*2470*/  UIMAD UR37, UR7, UR20, UR8 ;  /* 0x00000014072572a4 */ /* 0x000fd8000f8e0208 */
.L_x_40:
[----:B------:R-:W2:Y:S02]  /*2480*/  LDCU UR4, c[0x0][0xb30] ;  /* 0x00016600ff0477ac */ /* 0x000ea40008000800 */
[----:B--2---:R-:W-:-:S09]  /*2490*/  UISETP.NE.AND UP0, UPT, UR4, 0x1, UPT ;  /* 0x000000010400788c */ /* 0x004fd2000bf05270 */
[----:B------:R-:W-:Y:S05]  /*24a0*/  BRA.U UP0, `(.L_x_41) ;  /* 0x0000000100447547 */ /* 0x000fea000b800000 */
[----:B------:R-:W2:Y:S01]  /*24b0*/  LDCU.128 UR12, c[0x0][0xb10] ;  /* 0x00016200ff0c77ac */ /* 0x000ea20008000c00 */
[----:B------:R-:W3:Y:S01]  /*24c0*/  LDCU UR16, c[0x0][0xb0c] ;  /* 0x00016180ff1077ac */ /* 0x000ee20008000800 */
[----:B------:R-:W4:Y:S01]  /*24d0*/  LDCU UR17, c[0x0][0xb20] ;  /* 0x00016400ff1177ac */ /* 0x000f220008000800 */
[----:B--2---:R-:W-:Y:S02]  /*24e0*/  UIMAD.WIDE.U32 UR10, UR37, UR12, URZ ;  /* 0x0000000c250a72a5 */ /* 0x004fe4000f8e00ff */
[----:B------:R-:W-:Y:S02]  /*24f0*/  UIMAD.WIDE.U32 UR8, UR27, UR15, URZ ;  /* 0x0000000f1b0872a5 */ /* 0x000fe4000f8e00ff */
[----:B---3--:R-:W-:Y:S02]  /*2500*/  UISETP.NE.AND UP2, UPT, UR16, 0x1, UPT ;  /* 0x000000011000788c */ /* 0x008fe4000bf45270 */
[----:B------:R-:W-:Y:S01]  /*2510*/  UISETP.NE.AND UP0, UPT, UR14, 0x1, UPT ;  /* 0x000000010e00788c */ /* 0x000fe2000bf05270 */
[----:B------:R-:W-:-:S02]  /*2520*/  UMOV UR7, UR11 ;  /* 0x0000000b00077c82 */ /* 0x000fc40008000000 */
[----:B------:R-:W-:Y:S01]  /*2530*/  UMOV UR4, UR9 ;  /* 0x0000000900047c82 */ /* 0x000fe20008000000 */
[----:B------:R-:W-:Y:S02]  /*2540*/  USHF.R.U32.HI UR7, URZ, UR13, UR7 ;  /* 0x0000000dff077299 */ /* 0x000fe40008011607 */
[----:B----4-:R-:W-:Y:S02]  /*2550*/  USHF.R.U32.HI UR4, URZ, UR17, UR4 ;  /* 0x00000011ff047299 */ /* 0x010fe40008011604 */
[----:B------:R-:W-:Y:S02]  /*2560*/  USEL UR7, UR37, UR7, !UP2 ;  /* 0x0000000725077287 */ /* 0x000fe4000d000000 */
[----:B------:R-:W-:-:S04]  /*2570*/  USEL UR4, UR27, UR4, !UP0 ;  /* 0x000000041b047287 */ /* 0x000fc8000c000000 */
[----:B------:R-:W-:Y:S02]  /*2580*/  UIADD3 UR8, UPT, UPT, UR7, -UR4, URZ ;  /* 0x8000000407087290 */ /* 0x000fe4000fffe0ff */
[----:B------:R-:W-:Y:S02]  /*2590*/  UIADD3 UR4, UPT, UPT, -UR7, UR4, URZ ;  /* 0x0000000407047290 */ /* 0x000fe4000fffe1ff */
[----:B------:R-:W-:Y:S02]  /*25a0*/  UIMAD UR27, UR8, UR14, UR27 ;  /* 0x0000000e081b72a4 */ /* 0x000fe4000f8e021b */
[----:B------:R-:W-:-:S12]  /*25b0*/  UIMAD UR37, UR4, UR16, UR37 ;  /* 0x00000010042572a4 */ /* 0x000fd8000f8e0225 */
.L_x_41:
[----:B------:R-:W-:Y:S01]  /*25c0*/  VIADD R11, R11, 0x1 ;  /* 0x000000010b0b7836 */ /* 0x000fe20000000000 */
[----:B------:R-:W-:Y:S01]  /*25d0*/  PLOP3.LUT P1, PT, PT, PT, PT, 0x80, 0x8 ;  /* 0x000000000008781c */ /* 0x000fe20003f2f070 */
[----:B------:R-:W-:Y:S02]  /*25e0*/  UIADD3 UR46, UPT, UPT, UR37, UR60, URZ ;  /* 0x0000003c252e7290 */ /* 0x000fe4000fffe0ff */
[----:B------:R-:W-:Y:S01]  /*25f0*/  UIADD3 UR45, UPT, UPT, UR27, UR57, URZ ;  /* 0x000000391b2d7290 */ /* 0x000fe2000fffe0ff */
[----:B------:R-:W-:-:S04]  /*2600*/  ISETP.NE.AND P0, PT, R11, 0x2, PT ;  /* 0x000000020b00780c */ /* 0x000fc80003f05270 */
[----:B-1----:R-:W-:Y:S02]  /*2610*/  SEL R0, RZ, 0x1, P0 ;  /* 0x00000001ff007807 */ /* 0x002fe40000000000 */
[----:B------:R-:W-:Y:S02]  /*2620*/  SEL R11, R11, RZ, P0 ;  /* 0x000000ff0b0b7207 */ /* 0x000fe40000000000 */
[----:B------:R-:W-:Y:S01]  /*2630*/  LOP3.LUT R10, R10, R0, RZ, 0x3c, !PT ;  /* 0x000000000a0a7212 */ /* 0x000fe200078e3cff */
[----:B------:R-:W-:Y:S06]  /*2640*/  BRA.U UP1, `(.L_x_42) ;  /* 0xfffffff101447547 */ /* 0x000fec000b83ffff */
[----:B------:R-:W-:Y:S01]  /*2650*/  UIADD3 UR7, UPT, UPT, UR6, 0x28, URZ ;  /* 0x0000002806077890 */ /* 0x000fe2000fffe0ff */
[----:B------:R-:W-:-:S03]  /*2660*/  SHF.L.U32 R2, R12, 0x1f, RZ ;  /* 0x0000001f0c027819 */ /* 0x000fc600000006ff */
[----:B------:R-:W-:-:S09]  /*2670*/  ULEA UR4, UR5, UR7, 0x3 ;  /* 0x0000000705047291 */ /* 0x000fd2000f8e18ff */
[----:B------:R-:W1:Y:S02]  /*2680*/  SYNCS.PHASECHK.TRANS64.TRYWAIT P0, [UR4], R2 ;  /* 0x00000002ff0075a7 */ /* 0x000e640008001104 */
[----:B-1----:R-:W-:Y:S05]  /*2690*/  @!P0 BRA `(.L_x_43) ;  /* 0x0000004000948947 */ /* 0x002fea0003800000 */
.L_x_108:
[----:B------:R-:W-:-:S04]  /*26a0*/  UIADD3 UR4, UPT, UPT, UR5, 0x1, URZ ;  /* 0x0000000105047890 */ /* 0x000fc8000fffe0ff */
[----:B------:R-:W-:-:S04]  /*26b0*/  UISETP.NE.AND UP0, UPT, UR4, 0x5, UPT ;  /* 0x000000050400788c */ /* 0x000fc8000bf05270 */
[----:B------:R-:W-:Y:S02]  /*26c0*/  USEL UR6, URZ, 0x1, UP0 ;  /* 0x00000001ff067887 */ /* 0x000fe40008000000 */
[----:B------:R-:W-:-:S04]  /*26d0*/  USEL UR4, UR4, URZ, UP0 ;  /* 0x000000ff04047287 */ /* 0x000fc80008000000 */
[----:B------:R-:W-:Y:S01]  /*26e0*/  ULEA UR5, UR4, UR7, 0x3 ;  /* 0x0000000704057291 */ /* 0x000fe2000f8e18ff */
[----:B-1----:R-:W-:-:S04]  /*26f0*/  LOP3.LUT R2, R12, UR6, RZ, 0x3c, !PT ;  /* 0x000000060c027c12 */ /* 0x002fc8000f8e3cff */
[----:B------:R-:W-:-:S04]  /*2700*/  SHF.L.U32 R3, R2, 0x1f, RZ ;  /* 0x0000001f02037819 */ /* 0x000fc800000006ff */
[----:B------:R-:W1:Y:S02]  /*2710*/  SYNCS.PHASECHK.TRANS64.TRYWAIT P0, [UR5], R3 ;  /* 0x00000003ff0075a7 */ /* 0x000e640008001105 */
[----:B-1----:R-:W-:Y:S05]  /*2720*/  @!P0 BRA `(.L_x_44) ;  /* 0x0000004000888947 */ /* 0x002fea0003800000 */
.L_x_110:
[----:B------:R-:W-:-:S04]  /*2730*/  UIADD3 UR4, UPT, UPT, UR4, 0x1, URZ ;  /* 0x0000000104047890 */ /* 0x000fc8000fffe0ff */
[----:B------:R-:W-:-:S04]  /*2740*/  UISETP.NE.AND UP0, UPT, UR4, 0x5, UPT ;  /* 0x000000050400788c */ /* 0x000fc8000bf05270 */
[----:B------:R-:W-:Y:S02]  /*2750*/  USEL UR6, URZ, 0x1, UP0 ;  /* 0x00000001ff067887 */ /* 0x000fe40008000000 */
[----:B------:R-:W-:-:S04]  /*2760*/  USEL UR4, UR4, URZ, UP0 ;  /* 0x000000ff04047287 */ /* 0x000fc80008000000 */
[----:B------:R-:W-:Y:S01]  /*2770*/  ULEA UR5, UR4, UR7, 0x3 ;  /* 0x0000000704057291 */ /* 0x000fe2000f8e18ff */
[----:B------:R-:W-:-:S04]  /*2780*/  LOP3.LUT R2, R2, UR6, RZ, 0x3c, !PT ;  /* 0x0000000602027c12 */ /* 0x000fc8000f8e3cff */
[----:B-1----:R-:W-:-:S04]  /*2790*/  SHF.L.U32 R3, R2, 0x1f, RZ ;  /* 0x0000001f02037819 */ /* 0x002fc800000006ff */
[----:B------:R-:W1:Y:S02]  /*27a0*/  SYNCS.PHASECHK.TRANS64.TRYWAIT P0, [UR5], R3 ;  /* 0x00000003ff0075a7 */ /* 0x000e640008001105 */
[----:B-1----:R-:W-:Y:S05]  /*27b0*/  @!P0 BRA `(.L_x_45) ;  /* 0x00000040007c8947 */ /* 0x002fea0003800000 */
.L_x_112:
        /* <DEDUP_REMOVED lines=9> */
.L_x_114:
[----:B------:R-:W-:-:S04]  /*2850*/  UIADD3 UR4, UPT, UPT, UR4, 0x1, URZ ;  /* 0x0000000104047890 */ /* 0x000fc8000fffe0ff */
[----:B------:R-:W-:-:S04]  /*2860*/  UISETP.NE.AND UP0, UPT, UR4, 0x5, UPT ;  /* 0x000000050400788c */ /* 0x000fc8000bf05270 */
[----:B------:R-:W-:Y:S02]  /*2870*/  USEL UR5, URZ, 0x1, UP0 ;  /* 0x00000001ff057887 */ /* 0x000fe40008000000 */
[----:B------:R-:W-:-:S04]  /*2880*/  USEL UR4, UR4, URZ, UP0 ;  /* 0x000000ff04047287 */ /* 0x000fc80008000000 */
[----:B------:R-:W-:Y:S01]  /*2890*/  ULEA UR4, UR4, UR7, 0x3 ;  /* 0x0000000704047291 */ /* 0x000fe2000f8e18ff */
[----:B------:R-:W-:-:S04]  /*28a0*/  LOP3.LUT R2, R2, UR5, RZ, 0x3c, !PT ;  /* 0x0000000502027c12 */ /* 0x000fc8000f8e3cff */
[----:B------:R-:W-:Y:S01]  /*28b0*/  SHF.L.U32 R2, R2, 0x1f, RZ ;  /* 0x0000001f02027819 */ /* 0x000fe200000006ff */
[----:B-1----:R-:W-:-:S07]  /*28c0*/  IMAD.U32 R0, RZ, RZ, UR4 ;  /* 0x00000004ff007e24 */ /* 0x002fce000f8e00ff */
.L_x_47:
[----:B-1----:R1:W2:Y:S02]  /*28d0*/  SYNCS.PHASECHK.TRANS64.TRYWAIT P0, [R0+URZ], R2 ;  /* 0x00000002000075a7 */ /* 0x0022a400080011ff */
[----:B--2---:R-:W-:Y:S05]  /*28e0*/  @!P0 NANOSLEEP.SYNCS 0x989680 ;  /* 0x009896800000895d */ /* 0x004fea0003900000 */
[----:B------:R-:W2:Y:S02]  /*28f0*/  @!P0 SYNCS.PHASECHK.TRANS64 P0, [R0+URZ], R2 ;  /* 0x00000002000085a7 */ /* 0x000ea400080010ff */
[----:B--2---:R-:W-:Y:S05]  /*2900*/  @P0 EXIT ;  /* 0x000000000000094d */ /* 0x004fea0003800000 */
[----:B------:R-:W-:Y:S05]  /*2910*/  BRA `(.L_x_47) ;  /* 0xfffffffc00ec7947 */ /* 0x000fea000383ffff */
.L_x_22:
[----:B------:R-:W-:-:S04]  /*2920*/  UISETP.NE.AND UP0, UPT, UR48, URZ, UPT ;  /* 0x000000ff3000728c */ /* 0x000fc8000bf05270 */
[----:B------:R-:W-:-:S09]  /*2930*/  UISETP.NE.OR UP0, UPT, UR18, 0x1, UP0 ;  /* 0x000000011200788c */ /* 0x000fd20008705670 */
[----:B------:R-:W-:Y:S05]  /*2940*/  BRA.U UP0, `(.L_x_48) ;  /* 0x0000000500487547 */ /* 0x000fea000b800000 */
[----:B------:R-:W-:Y:S01]  /*2950*/  ISETP.GE.U32.AND P2, PT, R0, 0x2, PT ;  /* 0x000000020000780c */ /* 0x000fe20003f46070 */
[----:B------:R-:W-:Y:S01]  /*2960*/  IMAD.MOV.U32 R12, RZ, RZ, 0x1 ;  /* 0x00000001ff0c7424 */ /* 0x000fe200078e00ff */
[----:B------:R-:W-:Y:S02]  /*2970*/  CS2R R10, SRZ ;  /* 0x00000000000a7805 */ /* 0x000fe4000001ff00 */
[----:B------:R-:W-:Y:S01]  /*2980*/  CS2R R8, SRZ ;  /* 0x0000000000087805 */ /* 0x000fe2000001ff00 */
[----:B------:R-:W-:Y:S01]  /*2990*/  UMOV UR6, 0x400 ;  /* 0x0000040000067882 */ /* 0x000fe20000000000 */
[----:B------:R-:W-:Y:S01]  /*29a0*/  UMOV UR5, URZ ;  /* 0x000000ff00057c82 */ /* 0x000fe20008000000 */
[----:B------:R-:W-:-:S12]  /*29b0*/  ULEA UR6, UR48, UR6, 0x18 ;  /* 0x0000000630067291 */ /* 0x000fd8000f8ec0ff */
.L_x_52:
[----:B------:R-:W-:Y:S02]  /*29c0*/  LEA R2, R8, UR6, 0x3 ;  /* 0x0000000608027c11 */ /* 0x000fe4000f8e18ff */
[----:B------:R-:W-:-:S03]  /*29d0*/  SHF.L.U32 R4, R9, 0x1f, RZ ;  /* 0x0000001f09047819 */ /* 0x000fc600000006ff */
[----:B------:R-:W-:Y:S01]  /*29e0*/  VIADD R5, R2, 0xe0 ;  /* 0x000000e002057836 */ /* 0x000fe20000000000 */
[----:B------:R-:W2:Y:S02]  /*29f0*/  SYNCS.PHASECHK.TRANS64.TRYWAIT P0, [R2+URZ+0xd0], R4 ;  /* 0x0000d004020075a7 */ /* 0x000ea400080011ff */
[----:B--2---:R-:W-:Y:S05]  /*2a00*/  @!P0 BRA `(.L_x_49) ;  /* 0x0000004000188947 */ /* 0x004fea0003800000 */
.L_x_115:
[----:B------:R-:W-:Y:S01]  /*2a10*/  ULEA UR4, UR5, UR6, 0x3 ;  /* 0x0000000605047291 */ /* 0x000fe2000f8e18ff */
[----:B--2---:R-:W-:Y:S01]  /*2a20*/  PRMT R2, RZ, 0x654, R5 ;  /* 0x00000654ff027816 */ /* 0x004fe20000000005 */
[----:B------:R-:W-:Y:S01]  /*2a30*/  @!P2 IMAD.MOV.U32 R4, RZ, RZ, 0x10 ;  /* 0x00000010ff04a424 */ /* 0x000fe200078e00ff */
[----:B------:R-:W-:Y:S01]  /*2a40*/  SHF.L.U32 R5, R12, 0x1f, RZ ;  /* 0x0000001f0c057819 */ /* 0x000fe200000006ff */
[----:B------:R-:W-:Y:S01]  /*2a50*/  UIADD3 UR7, UPT, UPT, UR4, 0x70, URZ ;  /* 0x0000007004077890 */ /* 0x000fe2000fffe0ff */
[----:B------:R2:W-:Y:S05]  /*2a60*/  SYNCS.ARRIVE.TRANS64.RED.A1T0 RZ, [R2+URZ], RZ ;  /* 0x000000ff02ff79a7 */ /* 0x0005ea00081004ff */
[----:B------:R-:W-:Y:S01]  /*2a70*/  IMAD.U32 R6, RZ, RZ, UR7 ;  /* 0x00000007ff067e24 */ /* 0x000fe2000f8e00ff */
[----:B------:R-:W3:Y:S04]  /*2a80*/  SYNCS.PHASECHK.TRANS64.TRYWAIT P0, [UR4+0x80], R5 ;  /* 0x00008005ff0075a7 */ /* 0x000ee80008001104 */
[----:B------:R-:W-:Y:S01]  /*2a90*/  PRMT R6, R0, 0x654, R6 ;  /* 0x0000065400067816 */ /* 0x000fe20000000006 */
[----:B--23--:R-:W-:Y:S06]  /*2aa0*/  @!P0 BRA `(.L_x_50) ;  /* 0x0000004000048947 */ /* 0x00cfec0003800000 */
.L_x_117:
[----:B------:R-:W-:Y:S01]  /*2ab0*/  ULEA UR8, UR5, UR6, 0x4 ;  /* 0x0000000605087291 */ /* 0x000fe2000f8e20ff */
[----:B------:R-:W-:Y:S01]  /*2ac0*/  SEL R3, R6, R3, !P2 ;  /* 0x0000000306037207 */ /* 0x000fe20005000000 */
[----:B------:R-:W-:Y:S01]  /*2ad0*/  UIADD3 UR9, UPT, UPT, UR4, 0x70, URZ ;  /* 0x0000007004097890 */ /* 0x000fe2000fffe0ff */
[----:B--2---:R-:W-:Y:S01]  /*2ae0*/  LEA R2, R11, UR6, 0x3 ;  /* 0x000000060b027c11 */ /* 0x004fe2000f8e18ff */
[----:B------:R-:W-:Y:S01]  /*2af0*/  UIADD3 UR8, UPT, UPT, UR8, 0x100, URZ ;  /* 0x0000010008087890 */ /* 0x000fe2000fffe0ff */
[----:B------:R2:W-:Y:S01]  /*2b00*/  @!P2 SYNCS.ARRIVE.TRANS64.RED RZ, [R3+URZ], R4 ;  /* 0x0000000403ffa9a7 */ /* 0x0005e200080004ff */
[----:B------:R-:W-:Y:S01]  /*2b10*/  UIADD3 UR4, UPT, UPT, UR5, 0x1, URZ ;  /* 0x0000000105047890 */ /* 0x000fe2000fffe0ff */
[----:B------:R-:W-:-:S03]  /*2b20*/  VIADD R8, R8, 0x1 ;  /* 0x0000000108087836 */ /* 0x000fc60000000000 */
[----:B------:R-:W-:Y:S02]  /*2b30*/  UISETP.NE.AND UP0, UPT, UR4, 0x2, UPT ;  /* 0x000000020400788c */ /* 0x000fe4000bf05270 */
[----:B------:R-:W-:Y:S01]  /*2b40*/  ISETP.NE.AND P0, PT, R8, 0x2, PT ;  /* 0x000000020800780c */ /* 0x000fe20003f05270 */
[----:B------:R-:W-:Y:S06]  /*2b50*/  UGETNEXTWORKID.BROADCAST [UR8], [UR9] ;  /* 0x00000000080073ca */ /* 0x000fec0008000100 */
[----:B------:R-:W-:Y:S02]  /*2b60*/  USEL UR7, URZ, 0x1, UP0 ;  /* 0x00000001ff077887 */ /* 0x000fe40008000000 */
[----:B------:R-:W-:-:S04]  /*2b70*/  USEL UR5, UR4, URZ, UP0 ;  /* 0x000000ff04057287 */ /* 0x000fc80008000000 */
[----:B------:R-:W-:Y:S02]  /*2b80*/  LOP3.LUT R12, R12, UR7, RZ, 0x3c, !PT ;  /* 0x000000070c0c7c12 */ /* 0x000fe4000f8e3cff */
[----:B--2---:R-:W-:-:S04]  /*2b90*/  SHF.L.U32 R4, R10, 0x1f, RZ ;  /* 0x0000001f0a047819 */ /* 0x004fc800000006ff */
[----:B------:R-:W2:Y:S02]  /*2ba0*/  SYNCS.PHASECHK.TRANS64.TRYWAIT P1, [R2+URZ+0x70], R4 ;  /* 0x00007004020075a7 */ /* 0x000ea400080211ff */
[----:B--2---:R-:W-:Y:S05]  /*2bb0*/  @!P1 BRA `(.L_x_51) ;  /* 0x0000003c00d89947 */ /* 0x004fea0003800000 */
.L_x_118:
[C---:B--2---:R-:W-:Y:S01]  /*2bc0*/  LEA R4, R11.reuse, UR6, 0x4 ;  /* 0x000000060b047c11 */ /* 0x044fe2000f8e20ff */
[----:B------:R-:W-:Y:S01]  /*2bd0*/  VIADD R2, R2, 0x80 ;  /* 0x0000008002027836 */ /* 0x000fe20000000000 */
[----:B------:R-:W-:Y:S01]  /*2be0*/  SEL R8, R8, RZ, P0 ;  /* 0x000000ff08087207 */ /* 0x000fe20000000000 */
[----:B------:R-:W-:-:S03]  /*2bf0*/  VIADD R11, R11, 0x1 ;  /* 0x000000010b0b7836 */ /* 0x000fc60000000000 */
[----:B------:R-:W2:Y:S01]  /*2c00*/  LDS.128 R4, [R4+0x100] ;  /* 0x0001000004047984 */ /* 0x000ea20000000c00 */
[----:B------:R-:W-:Y:S02]  /*2c10*/  PRMT R2, RZ, 0x654, R2 ;  /* 0x00000654ff027816 */ /* 0x000fe40000000002 */
[C---:B------:R-:W-:Y:S01]  /*2c20*/  ISETP.NE.AND P1, PT, R11.reuse, 0x2, PT ;  /* 0x000000020b00780c */ /* 0x040fe20003f25270 */
[----:B------:R-:W-:Y:S01]  /*2c30*/  @!PT LDS RZ, [RZ] ;  /* 0x00000000fffff984 */ /* 0x000fe20000000800 */
[----:B------:R-:W-:Y:S01]  /*2c40*/  @!PT LDS RZ, [RZ] ;  /* 0x00000000fffff984 */ /* 0x000fe20000000800 */
[----:B------:R-:W-:Y:S01]  /*2c50*/  @!PT LDS RZ, [RZ] ;  /* 0x00000000fffff984 */ /* 0x000fe20000000800 */
[----:B------:R-:W-:Y:S01]  /*2c60*/  @!PT LDS RZ, [RZ] ;  /* 0x00000000fffff984 */ /* 0x000fe20000000800 */
[----:B------:R3:W-:Y:S06]  /*2c70*/  MEMBAR.ALL.CTA ;  /* 0x0000000000007992 */ /* 0x0007ec0000008000 */
[----:B---3--:R-:W3:Y:S01]  /*2c80*/  FENCE.VIEW.ASYNC.S ;  /* 0x00000000000073c6 */ /* 0x008ee20000000000 */
[----:B------:R-:W-:Y:S01]  /*2c90*/  SEL R11, R11, RZ, P1 ;  /* 0x000000ff0b0b7207 */ /* 0x000fe20000800000 */
[----:B---3--:R3:W-:Y:S01]  /*2ca0*/  SYNCS.ARRIVE.TRANS64.RED.A1T0 RZ, [R2+URZ], RZ ;  /* 0x000000ff02ff79a7 */ /* 0x0087e200081004ff */
[----:B--2---:R-:W-:-:S02]  /*2cb0*/  LOP3.LUT P3, RZ, R6, 0x1, RZ, 0xc0, !PT ;  /* 0x0000000106ff7812 */ /* 0x004fc4000786c0ff */
[----:B------:R-:W-:-:S04]  /*2cc0*/  SEL R4, RZ, 0x1, P1 ;  /* 0x00000001ff047807 */ /* 0x000fc80000800000 */
[----:B------:R-:W-:Y:S02]  /*2cd0*/  LOP3.LUT R10, R10, R4, RZ, 0x3c, !PT ;  /* 0x000000040a0a7212 */ /* 0x000fe400078e3cff */
[----:B---3--:R-:W-:-:S04]  /*2ce0*/  SEL R2, RZ, 0x1, P0 ;  /* 0x00000001ff027807 */ /* 0x008fc80000000000 */
[----:B------:R-:W-:Y:S01]  /*2cf0*/  LOP3.LUT R9, R9, R2, RZ, 0x3c, !PT ;  /* 0x0000000209097212 */ /* 0x000fe200078e3cff */
[----:B------:R-:W-:Y:S06]  /*2d00*/  @P3 BRA `(.L_x_52) ;  /* 0xfffffffc002c3947 */ /* 0x000fec000383ffff */
[----:B------:R-:W-:Y:S01]  /*2d10*/  ULEA UR4, UR5, UR6, 0x3 ;  /* 0x0000000605047291 */ /* 0x000fe2000f8e18ff */
[----:B------:R-:W-:-:S08]  /*2d20*/  SHF.L.U32 R2, R12, 0x1f, RZ ;  /* 0x0000001f0c027819 */ /* 0x000fd000000006ff */
[----:B------:R-:W2:Y:S02]  /*2d30*/  SYNCS.PHASECHK.TRANS64 P0, [UR4+0x80], R2 ;  /* 0x00008002ff0075a7 */ /* 0x000ea40008001004 */
[----:B--2---:R-:W-:Y:S05]  /*2d40*/  @P0 BRA `(.L_x_53) ;  /* 0x0000000000080947 */ /* 0x004fea0003800000 */
[----:B------:R-:W2:Y:S02]  /*2d50*/  SYNCS.PHASECHK.TRANS64.TRYWAIT P0, [UR4+0x80], R2 ;  /* 0x00008002ff0075a7 */ /* 0x000ea40008001104 */
[----:B--2---:R-:W-:Y:S05]  /*2d60*/  @!P0 BRA `(.L_x_54) ;  /* 0x0000003c00808947 */ /* 0x004fea0003800000 */
.L_x_53:
[----:B------:R-:W-:-:S04]  /*2d70*/  UIADD3 UR7, UPT, UPT, UR5, 0x1, URZ ;  /* 0x0000000105077890 */ /* 0x000fc8000fffe0ff */
[----:B------:R-:W-:-:S04]  /*2d80*/  UISETP.NE.AND UP0, UPT, UR7, 0x2, UPT ;  /* 0x000000020700788c */ /* 0x000fc8000bf05270 */
[----:B------:R-:W-:Y:S02]  /*2d90*/  USEL UR8, URZ, 0x1, UP0 ;  /* 0x00000001ff087887 */ /* 0x000fe40008000000 */
[----:B------:R-:W-:-:S04]  /*2da0*/  USEL UR7, UR7, URZ, UP0 ;  /* 0x000000ff07077287 */ /* 0x000fc80008000000 */
[----:B------:R-:W-:Y:S01]  /*2db0*/  ULEA UR7, UR7, UR6, 0x3 ;  /* 0x0000000607077291 */ /* 0x000fe2000f8e18ff */
[----:B--2---:R-:W-:-:S04]  /*2dc0*/  LOP3.LUT R2, R12, UR8, RZ, 0x3c, !PT ;  /* 0x000000080c027c12 */ /* 0x004fc8000f8e3cff */
[----:B------:R-:W-:-:S04]  /*2dd0*/  SHF.L.U32 R0, R2, 0x1f, RZ ;  /* 0x0000001f02007819 */ /* 0x000fc800000006ff */
[----:B------:R-:W2:Y:S02]  /*2de0*/  SYNCS.PHASECHK.TRANS64 P0, [UR7+0x80], R0 ;  /* 0x00008000ff0075a7 */ /* 0x000ea40008001007 */
[----:B-12---:R-:W-:Y:S05]  /*2df0*/  @P0 EXIT ;  /* 0x000000000000094d */ /* 0x006fea0003800000 */
[----:B------:R-:W-:Y:S02]  /*2e00*/  SHF.L.U32 R2, R2, 0x1f, RZ ;  /* 0x0000001f02027819 */ /* 0x000fe400000006ff */
[----:B------:R-:W-:-:S07]  /*2e10*/  MOV R0, UR7 ;  /* 0x0000000700007c02 */ /* 0x000fce0008000f00 */
.L_x_55:
[----:B-1----:R1:W2:Y:S02]  /*2e20*/  SYNCS.PHASECHK.TRANS64.TRYWAIT P0, [R0+URZ+0x80], R2 ;  /* 0x00008002000075a7 */ /* 0x0022a400080011ff */
[----:B--2---:R-:W-:Y:S05]  /*2e30*/  @!P0 NANOSLEEP.SYNCS 0x989680 ;  /* 0x009896800000895d */ /* 0x004fea0003900000 */
[----:B------:R-:W2:Y:S02]  /*2e40*/  @!P0 SYNCS.PHASECHK.TRANS64 P0, [R0+URZ+0x80], R2 ;  /* 0x00008002000085a7 */ /* 0x000ea400080010ff */
[----:B--2---:R-:W-:Y:S05]  /*2e50*/  @P0 EXIT ;  /* 0x000000000000094d */ /* 0x004fea0003800000 */
[----:B------:R-:W-:Y:S05]  /*2e60*/  BRA `(.L_x_55) ;  /* 0xfffffffc00ec7947 */ /* 0x000fea000383ffff */
.L_x_48:
[----:B------:R-:W-:Y:S05]  /*2e70*/  BRA.U UP4, `(.L_x_56) ;  /* 0x0000000d04807547 */ /* 0x000fea000b800000 */
[----:B------:R-:W-:Y:S01]  /*2e80*/  UMOV UR4, 0x40 ;  /* 0x0000004000047882 */ /* 0x000fe20000000000 */
[----:B------:R-:W-:Y:S01]  /*2e90*/  NOP ;  /* 0x0000000000007918 */ /* 0x000fe20000000000 */
[----:B------:R-:W-:Y:S01]  /*2ea0*/  ULEA UR5, UR48, UR4, 0x18 ;  /* 0x0000000430057291 */ /* 0x000fe2000f8ec0ff */
[----:B------:R-:W-:Y:S02]  /*2eb0*/  UMOV UR6, 0x400 ;  /* 0x0000040000067882 */ /* 0x000fe40000000000 */
[----:B------:R-:W-:-:S06]  /*2ec0*/  ULEA UR6, UR48, UR6, 0x18 ;  /* 0x0000000630067291 */ /* 0x000fcc000f8ec0ff */
[----:B------:R-:W2:Y:S02]  /*2ed0*/  LDS.U8 R0, [UR5+0x1c] ;  /* 0x00001c05ff007984 */ /* 0x000ea40008000000 */
[----:B--2---:R-:W-:-:S13]  /*2ee0*/  ISETP.NE.AND P0, PT, R0, RZ, PT ;  /* 0x000000ff0000720c */ /* 0x004fda0003f05270 */
[----:B------:R-:W-:Y:S05]  /*2ef0*/  @P0 BRA `(.L_x_57) ;  /* 0x0000000000580947 */ /* 0x000fea0003800000 */
[----:B------:R-:W-:-:S13]  /*2f00*/  ELECT P0, URZ, PT ;  /* 0x0000000000ff782f */ /* 0x000fda0003800000 */
[----:B------:R-:W-:Y:S05]  /*2f10*/  @!P0 BRA `(.L_x_58) ;  /* 0x0000000000608947 */ /* 0x000fea0003800000 */
[----:B------:R-:W-:Y:S01]  /*2f20*/  UMOV UR4, 0x10 ;  /* 0x0000001000047882 */ /* 0x000fe20000000000 */
[----:B------:R-:W-:Y:S01]  /*2f30*/  HFMA2 R0, -RZ, RZ, 0, 5.9604644775390625e-08 ;  /* 0x00000001ff007431 */ /* 0x000fe200000001ff */
[----:B------:R-:W-:-:S03]  /*2f40*/  MOV R3, 0xffff ;  /* 0x0000ffff00037802 */ /* 0x000fc60000000f00 */
[----:B------:R-:W-:Y:S04]  /*2f50*/  DEPBAR.LE SB2, 0x36 ;  /* 0x0000ad800000791a */ /* 0x000fe80000000000 */
[----:B------:R-:W2:Y:S02]  /*2f60*/  UTCATOMSWS.FIND_AND_SET.ALIGN UP0, UR4, UR4 ;  /* 0x00000004000475e3 */ /* 0x000ea40008000800 */
[----:B--2---:R-:W-:Y:S01]  /*2f70*/  MOV R4, UR4 ;  /* 0x0000000400047c02 */ /* 0x004fe20008000f00 */
[----:B------:R-:W-:Y:S06]  /*2f80*/  BRA.U UP0, `(.L_x_59) ;  /* 0x0000000100187547 */ /* 0x000fec000b800000 */
.L_x_60:
[----:B------:R-:W-:Y:S05]  /*2f90*/  NANOSLEEP 0x64 ;  /* 0x000000640000795d */ /* 0x000fea0003800000 */
[----:B------:R-:W-:-:S05]  /*2fa0*/  UMOV UR4, 0x10 ;  /* 0x0000001000047882 */ /* 0x000fca0000000000 */
[----:B------:R-:W-:Y:S04]  /*2fb0*/  DEPBAR.LE SB2, 0x36 ;  /* 0x0000ad800000791a */ /* 0x000fe80000000000 */
[----:B------:R-:W2:Y:S02]  /*2fc0*/  UTCATOMSWS.FIND_AND_SET.ALIGN UP0, UR4, UR4 ;  /* 0x00000004000475e3 */ /* 0x000ea40008000800 */
[----:B--2---:R-:W-:Y:S01]  /*2fd0*/  MOV R4, UR4 ;  /* 0x0000000400047c02 */ /* 0x004fe20008000f00 */
[----:B------:R-:W-:Y:S05]  /*2fe0*/  BRA.U !UP0, `(.L_x_60) ;  /* 0xfffffffd08e87547 */ /* 0x000fea000b83ffff */
.L_x_59:
[-C--:B------:R-:W-:Y:S02]  /*2ff0*/  SHF.L.U32 R3, R3, R4.reuse, RZ ;  /* 0x0000000403037219 */ /* 0x080fe400000006ff */
[----:B------:R-:W-:Y:S01]  /*3000*/  SHF.L.U32 R0, R0, R4, RZ ;  /* 0x0000000400007219 */ /* 0x000fe200000006ff */
[----:B------:R-:W-:Y:S02]  /*3010*/  IMAD.SHL.U32 R4, R4, 0x20, RZ ;  /* 0x0000002004047824 */ /* 0x000fe400078e00ff */
[----:B------:R2:W-:Y:S04]  /*3020*/  ATOMS.OR RZ, [UR5+0x14], R3 ;  /* 0x00001403ffff798c */ /* 0x0005e8000b000005 */
[----:B------:R2:W-:Y:S04]  /*3030*/  ATOMS.OR RZ, [UR5+0x18], R0 ;  /* 0x00001800ffff798c */ /* 0x0005e8000b000005 */
[----:B------:R2:W-:Y:S01]  /*3040*/  STS [UR6+0x120], R4 ;  /* 0x00012004ff007988 */ /* 0x0005e20008000806 */
[----:B------:R-:W-:Y:S05]  /*3050*/  BRA `(.L_x_58) ;  /* 0x0000000000107947 */ /* 0x000fea0003800000 */
.L_x_57:
[----:B------:R-:W-:Y:S02]  /*3060*/  MOV R0, 0xffffffff ;  /* 0xffffffff00007802 */ /* 0x000fe40000000f00 */
[----:B------:R-:W-:-:S03]  /*3070*/  MOV R4, 0x30a0 ;  /* 0x000030a000047802 */ /* 0x000fc60000000f00 */
[----:B------:R2:W-:Y:S04]  /*3080*/  STS [UR6+0x120], R0 ;  /* 0x00012000ff007988 */ /* 0x0005e80008000806 */
[----:B-12--5:R-:W-:Y:S05]  /*3090*/  CALL.REL.NOINC `($__internal_1_$__cuda_sm10x_tcgen05_guardrail_trap_phase_invalid_during_alloc) ;  /* 0x0000004000007944 */ /* 0x026fea0003c00000 */
.L_x_58:
[----:B------:R-:W-:Y:S05]  /*30a0*/  WARPSYNC.ALL ;  /* 0x0000000000007948 */ /* 0x000fea0003800000 */
[----:B------:R-:W3:Y:S01]  /*30b0*/  S2UR UR4, SR_CgaCtaId ;  /* 0x00000000000479c3 */ /* 0x000ee20000008800 */
[----:B------:R-:W-:Y:S01]  /*30c0*/  UMOV UR13, 0x400 ;  /* 0x00000400000d7882 */ /* 0x000fe20000000000 */
[----:B------:R-:W-:-:S06]  /*30d0*/  NOP ;  /* 0x0000000000007918 */ /* 0x000fcc0000000000 */
[----:B------:R-:W-:Y:S06]  /*30e0*/  BAR.ARV 0x6, 0xa0 ;  /* 0x0182800000007b1d */ /* 0x000fec0000002000 */
[----:B------:R-:W4:Y:S01]  /*30f0*/  LDCU UR5, c[0x0][0x38c] ;  /* 0x00007180ff0577ac */ /* 0x000f220008000800 */
[----:B------:R-:W-:Y:S01]  /*3100*/  LOP3.LUT R2, R2, 0xffff, RZ, 0xc0, !PT ;  /* 0x0000ffff02027812 */ /* 0x000fe200078ec0ff */
[----:B------:R-:W-:Y:S01]  /*3110*/  IMAD.MOV.U32 R11, RZ, RZ, 0x1 ;  /* 0x00000001ff0b7424 */ /* 0x000fe200078e00ff */
[----:B------:R-:W-:Y:S01]  /*3120*/  CS2R R8, SRZ ;  /* 0x0000000000087805 */ /* 0x000fe2000001ff00 */
[----:B------:R-:W1:Y:S01]  /*3130*/  LDCU UR8, c[0x0][0x38c] ;  /* 0x00007180ff0877ac */ /* 0x000e620008000800 */
[----:B------:R-:W-:Y:S01]  /*3140*/  R2UR UR15, R2 ;  /* 0x00000000020f72ca */ /* 0x000fe200000e0000 */
[----:B------:R-:W-:Y:S01]  /*3150*/  IMAD.MOV.U32 R10, RZ, RZ, RZ ;  /* 0x000000ffff0a7224 */ /* 0x000fe200078e00ff */
[----:B------:R-:W-:Y:S01]  /*3160*/  UMOV UR18, URZ ;  /* 0x000000ff00127c82 */ /* 0x000fe20008000000 */
[----:B------:R-:W-:Y:S01]  /*3170*/  UMOV UR10, URZ ;  /* 0x000000ff000a7c82 */ /* 0x000fe20008000000 */
[----:B---3--:R-:W-:Y:S01]  /*3180*/  ULEA UR13, UR4, UR13, 0x18 ;  /* 0x0000000d040d7291 */ /* 0x008fe2000f8ec0ff */
[----:B------:R-:W-:Y:S01]  /*3190*/  UMOV UR20, 0x0 ;  /* 0x0000000000147882 */ /* 0x000fe20000000000 */
[----:B------:R-:W-:-:S02]  /*31a0*/  UMOV UR21, 0x4100490 ;  /* 0x0410049000157882 */ /* 0x000fc40000000000 */
[----:B------:R-:W-:Y:S02]  /*31b0*/  UIADD3 UR6, UPT, UPT, UR13, 0x2400, URZ ;  /* 0x000024000d067890 */ /* 0x000fe4000fffe0ff */
[----:B------:R-:W-:Y:S02]  /*31c0*/  UIADD3 UR7, UPT, UPT, UR13, 0x4c00, URZ ;  /* 0x00004c000d077890 */ /* 0x000fe4000fffe0ff */
[----:B----4-:R-:W-:Y:S01]  /*31d0*/  UIADD3 UR5, UPT, UPT, UR5, 0x1f, URZ ;  /* 0x0000001f05057890 */ /* 0x010fe2000fffe0ff */
[----:B--2---:R-:W2:Y:S01]  /*31e0*/  LDS R0, [UR13+0x120] ;  /* 0x0001200dff007984 */ /* 0x004ea20008000800 */
[----:B------:R-:W-:Y:S02]  /*31f0*/  USHF.R.U32.HI UR6, URZ, 0x4, UR6 ;  /* 0x00000004ff067899 */ /* 0x000fe40008011606 */
[----:B------:R-:W-:Y:S02]  /*3200*/  USHF.R.S32.HI UR4, URZ, 0x1f, UR5 ;  /* 0x0000001fff047899 */ /* 0x000fe40008011405 */
[----:B------:R-:W-:-:S02]  /*3210*/  ULOP3.LUT UR6, UR6, 0x3fff, URZ, 0xc0, !UPT ;  /* 0x00003fff06067892 */ /* 0x000fc4000f8ec0ff */
[----:B------:R-:W-:Y:S02]  /*3220*/  ULEA.HI UR4, UR4, UR5, URZ, 0x5 ;  /* 0x0000000504047291 */ /* 0x000fe4000f8f28ff */
[----:B------:R-:W-:Y:S02]  /*3230*/  USHF.R.U32.HI UR5, URZ, 0x4, UR7 ;  /* 0x00000004ff057899 */ /* 0x000fe40008011607 */
[----:B------:R-:W-:Y:S02]  /*3240*/  USHF.R.S32.HI UR22, URZ, 0x5, UR4 ;  /* 0x00000005ff167899 */ /* 0x000fe40008011404 */
[----:B------:R-:W-:Y:S02]  /*3250*/  ULOP3.LUT UR5, UR5, 0x3fff, URZ, 0xc0, !UPT ;  /* 0x00003fff05057892 */ /* 0x000fe4000f8ec0ff */
[----:B------:R-:W-:Y:S02]  /*3260*/  UISETP.LT.AND UP0, UPT, UR22, 0x1, UPT ;  /* 0x000000011600788c */ /* 0x000fe4000bf01270 */
[----:B------:R-:W-:-:S02]  /*3270*/  ULOP3.LUT UR16, UR6, 0x10000, URZ, 0xfc, !UPT ;  /* 0x0001000006107892 */ /* 0x000fc4000f8efcff */
[----:B------:R-:W-:Y:S02]  /*3280*/  USEL UR23, UR22, 0x1, !UP0 ;  /* 0x0000000116177887 */ /* 0x000fe4000c000000 */
[----:B------:R-:W-:Y:S02]  /*3290*/  ULOP3.LUT UR17, UR5, 0x10000, URZ, 0xfc, !UPT ;  /* 0x0001000005117892 */ /* 0x000fe4000f8efcff */
[----:B------:R-:W-:Y:S02]  /*32a0*/  UIADD3 UR23, UPT, UPT, -UR23, URZ, URZ ;  /* 0x000000ff17177290 */ /* 0x000fe4000fffe1ff */
[----:B-1----:R-:W-:Y:S01]  /*32b0*/  UISETP.GE.AND UP4, UPT, UR8, 0x1, UPT ;  /* 0x000000010800788c */ /* 0x002fe2000bf86270 */
[----:B--2---:R-:W-:-:S15]  /*32c0*/  R2UR UR24, R0 ;  /* 0x00000000001872ca */ /* 0x004fde00000e0000 */
.L_x_67:
[----:B------:R-:W-:Y:S02]  /*32d0*/  LEA R0, R10, UR13, 0x3 ;  /* 0x0000000d0a007c11 */ /* 0x000fe4000f8e18ff */
[----:B------:R-:W-:Y:S02]  /*32e0*/  SHF.L.U32 R2, R9, 0x1f, RZ ;  /* 0x0000001f09027819 */ /* 0x000fe400000006ff */
[----:B------:R-:W-:Y:S01]  /*32f0*/  PLOP3.LUT P0, PT, PT, PT, UP4, 0x80, 0x8 ;  /* 0x000000000008781c */ /* 0x000fe20003f0f048 */
[----:B------:R-:W-:Y:S01]  /*3300*/  VIADD R3, R0, 0x80 ;  /* 0x0000008000037836 */ /* 0x000fe20000000000 */
[----:B-1----:R-:W1:Y:S02]  /*3310*/  SYNCS.PHASECHK.TRANS64.TRYWAIT P1, [R0+URZ+0x70], R2 ;  /* 0x00007002000075a7 */ /* 0x002e6400080211ff */
[----:B-1-3--:R-:W-:Y:S09]  /*3320*/  @!P1 BRA `(.L_x_61) ;  /* 0x0000003800289947 */ /* 0x00aff20003800000 */
.L_x_120:
[----:B------:R-:W-:Y:S01]  /*3330*/  LEA R4, R10, UR13, 0x4 ;  /* 0x0000000d0a047c11 */ /* 0x000fe2000f8e20ff */
[----:B------:R-:W-:Y:S01]  /*3340*/  @UP4 ULEA UR4, UR10, UR13, 0x3 ;  /* 0x0000000d0a044291 */ /* 0x000fe2000f8e18ff */
[----:B------:R-:W-:Y:S01]  /*3350*/  PLOP3.LUT P2, PT, PT, PT, PT, 0x80, 0x8 ;  /* 0x000000000008781c */ /* 0x000fe20003f4f070 */
[----:B------:R-:W-:Y:S01]  /*3360*/  ULEA UR19, UR18, UR13, 0x3 ;  /* 0x0000000d12137291 */ /* 0x000fe2000f8e18ff */
[----:B------:R-:W-:Y:S02]  /*3370*/  PRMT R3, RZ, 0x654, R3 ;  /* 0x00000654ff037816 */ /* 0x000fe40000000003 */
[----:B------:R-:W2:Y:S01]  /*3380*/  LDS.128 R4, [R4+0x100] ;  /* 0x0001000004047984 */ /* 0x000ea20000000c00 */
[----:B-1----:R-:W-:Y:S02]  /*3390*/  @P0 SHF.L.U32 R2, R8, 0x1f, RZ ;  /* 0x0000001f08020819 */ /* 0x002fe400000006ff */
[----:B------:R-:W-:Y:S01]  /*33a0*/  SHF.L.U32 R0, R11, 0x1f, RZ ;  /* 0x0000001f0b007819 */ /* 0x000fe200000006ff */
[----:B------:R-:W-:Y:S01]  /*33b0*/  @!PT LDS RZ, [RZ] ;  /* 0x00000000fffff984 */ /* 0x000fe20000000800 */
[----:B------:R-:W-:Y:S01]  /*33c0*/  @!PT LDS RZ, [RZ] ;  /* 0x00000000fffff984 */ /* 0x000fe20000000800 */
[----:B------:R-:W-:Y:S01]  /*33d0*/  @!PT LDS RZ, [RZ] ;  /* 0x00000000fffff984 */ /* 0x000fe20000000800 */
[----:B------:R-:W-:Y:S01]  /*33e0*/  @!PT LDS RZ, [RZ] ;  /* 0x00000000fffff984 */ /* 0x000fe20000000800 */
[----:B------:R1:W-:Y:S06]  /*33f0*/  MEMBAR.ALL.CTA ;  /* 0x0000000000007992 */ /* 0x0003ec0000008000 */
[----:B-1----:R-:W1:Y:S02]  /*3400*/  FENCE.VIEW.ASYNC.S ;  /* 0x00000000000073c6 */ /* 0x002e640000000000 */
[----:B-1----:R1:W-:Y:S01]  /*3410*/  SYNCS.ARRIVE.TRANS64.RED.A1T0 RZ, [R3+URZ], RZ ;  /* 0x000000ff03ff79a7 */ /* 0x0023e200081004ff */
[----:B------:R1:W3:Y:S01]  /*3420*/  @P0 SYNCS.PHASECHK.TRANS64.TRYWAIT P2, [UR4], R2 ;  /* 0x00000002ff0005a7 */ /* 0x0002e20008041104 */
[----:B--2---:R-:W-:Y:S01]  /*3430*/  LOP3.LUT P1, RZ, R6, 0x1, RZ, 0xc0, !PT ;  /* 0x0000000106ff7812 */ /* 0x004fe2000782c0ff */
[----:B------:R-:W2:Y:S02]  /*3440*/  SYNCS.PHASECHK.TRANS64.TRYWAIT P0, [UR19+0xb0], R0 ;  /* 0x0000b000ff0075a7 */ /* 0x000ea40008001113 */
[----:B-123--:R-:W-:Y:S10]  /*3450*/  @!P0 BRA `(.L_x_62) ;  /* 0x0000003400f08947 */ /* 0x00eff40003800000 */
.L_x_122:
[----:B------:R-:W-:Y:S01]  /*3460*/  IADD3 R10, PT, PT, R10, 0x1, RZ ;  /* 0x000000010a0a7810 */ /* 0x000fe20007ffe0ff */
[----:B------:R-:W-:Y:S06]  /*3470*/  BRA.U !UP4, `(.L_x_63) ;  /* 0x000000010ca07547 */ /* 0x000fec000b800000 */
[----:B------:R-:W-:Y:S02]  /*3480*/  ULEA.HI UR4, UR18, UR18, URZ, 0x1 ;  /* 0x0000001212047291 */ /* 0x000fe4000f8f08ff */
[----:B------:R-:W-:Y:S02]  /*3490*/  UPLOP3.LUT UP2, UPT, UPT, UPT, UPT, 0x40, 0x4 ;  /* 0x000000000004789c */ /* 0x000fe40003f4e870 */
[----:B------:R-:W-:Y:S02]  /*34a0*/  USHF.L.U32 UR5, UR4, 0x5, URZ ;  /* 0x0000000504057899 */ /* 0x000fe400080006ff */
[----:B------:R-:W-:Y:S02]  /*34b0*/  ULOP3.LUT UR14, UR4, 0xffe, URZ, 0xc0, !UPT ;  /* 0x00000ffe040e7892 */ /* 0x000fe4000f8ec0ff */
[----:B------:R-:W-:Y:S02]  /*34c0*/  ULOP3.LUT UR4, UR5, 0xffffffc0, URZ, 0xc0, !UPT ;  /* 0xffffffc005047892 */ /* 0x000fe4000f8ec0ff */
[----:B------:R-:W-:-:S02]  /*34d0*/  UIADD3 UR14, UPT, UPT, -UR14, UR18, URZ ;  /* 0x000000120e0e7290 */ /* 0x000fc4000fffe1ff */
[----:B------:R-:W-:Y:S01]  /*34e0*/  UIADD3 UR4, UPT, UPT, UR24, UR4, URZ ;  /* 0x0000000418047290 */ /* 0x000fe2000fffe0ff */
[----:B------:R-:W-:Y:S01]  /*34f0*/  UMOV UR12, UR23 ;  /* 0x00000017000c7c82 */ /* 0x000fe20008000000 */
[----:B------:R-:W-:Y:S02]  /*3500*/  UMOV UR11, UR22 ;  /* 0x00000016000b7c82 */ /* 0x000fe40008000000 */
[----:B------:R-:W-:Y:S01]  /*3510*/  ULEA UR14, UR14, UR4, 0x14 ;  /* 0x000000040e0e7291 */ /* 0x000fe2000f8ea0ff */
[----:B------:R-:W-:-:S11]  /*3520*/  UMOV UR5, UR10 ;  /* 0x0000000a00057c82 */ /* 0x000fd60008000000 */
.L_x_66:
[----:B------:R-:W-:Y:S02]  /*3530*/  UIADD3 UR12, UPT, UPT, UR12, 0x1, URZ ;  /* 0x000000010c0c7890 */ /* 0x000fe4000fffe0ff */
[----:B--2---:R-:W-:Y:S02]  /*3540*/  ULEA UR6, UR5, UR13, 0x3 ;  /* 0x0000000d05067291 */ /* 0x004fe4000f8e18ff */
[----:B------:R-:W-:Y:S01]  /*3550*/  UISETP.NE.AND UP3, UPT, UR12, URZ, UPT ;  /* 0x000000ff0c00728c */ /* 0x000fe2000bf65270 */
[----:B---3--:R-:W-:Y:S10]  /*3560*/  @P2 BRA `(.L_x_64) ;  /* 0x00000000000c2947 */ /* 0x008ff40003800000 */
[----:B-1----:R-:W-:Y:S04]  /*3570*/  SHF.L.U32 R2, R8, 0x1f, RZ ;  /* 0x0000001f08027819 */ /* 0x002fe800000006ff */
[----:B------:R-:W1:Y:S02]  /*3580*/  SYNCS.PHASECHK.TRANS64.TRYWAIT P0, [UR6], R2 ;  /* 0x00000002ff0075a7 */ /* 0x000e640008001106 */
[----:B-1----:R-:W-:Y:S05]  /*3590*/  @!P0 BRA `(.L_x_65) ;  /* 0x0000003400b88947 */ /* 0x002fea0003800000 */
.L_x_64:
[----:B------:R-:W-:Y:S01]  /*35a0*/  UISETP.NE.AND UP0, UPT, UR11, 0x1, UPT ;  /* 0x000000010b00788c */ /* 0x000fe2000bf05270 */
[----:B------:R-:W-:Y:S01]  /*35b0*/  PLOP3.LUT P2, PT, PT, PT, PT, 0x80, 0x8 ;  /* 0x000000000008781c */ /* 0x000fe20003f4f070 */
[----:B------:R-:W-:Y:S02]  /*35c0*/  UIADD3 UR4, UPT, UPT, UR5, 0x1, URZ ;  /* 0x0000000105047890 */ /* 0x000fe4000fffe0ff */
[----:B------:R-:W-:Y:S02]  /*35d0*/  ULEA UR8, UR5, UR17, 0x7 ;  /* 0x0000001105087291 */ /* 0x000fe4000f8e38ff */
[----:B------:R-:W-:Y:S01]  /*35e0*/  UISETP.NE.AND UP1, UPT, UR4, 0x5, UPT ;  /* 0x000000050400788c */ /* 0x000fe2000bf25270 */
[----:B------:R-:W-:Y:S01]  /*35f0*/  PLOP3.LUT P0, PT, PT, PT, UP0, 0x80, 0x8 ;  /* 0x000000000008781c */ /* 0x000fe20003f0f008 */
[----:B------:R-:W-:Y:S02]  /*3600*/  UIADD3 UR11, UPT, UPT, UR11, -0x1, URZ ;  /* 0xffffffff0b0b7890 */ /* 0x000fe4000fffe0ff */
[----:B------:R-:W-:Y:S02]  /*3610*/  USEL UR7, URZ, 0x1, UP1 ;  /* 0x00000001ff077887 */ /* 0x000fe40008800000 */
[----:B------:R-:W-:Y:S01]  /*3620*/  USEL UR10, UR4, URZ, UP1 ;  /* 0x000000ff040a7287 */ /* 0x000fe20008800000 */
[----:B------:R-:W-:Y:S03]  /*3630*/  UMOV UR9, 0xc0004010 ;  /* 0xc000401000097882 */ /* 0x000fe60000000000 */
[----:B------:R-:W-:Y:S01]  /*3640*/  @UP0 ULEA UR4, UR10, UR13, 0x3 ;  /* 0x0000000d0a040291 */ /* 0x000fe2000f8e18ff */
[----:B------:R-:W-:Y:S01]  /*3650*/  LOP3.LUT R8, R8, UR7, RZ, 0x3c, !PT ;  /* 0x0000000708087c12 */ /* 0x000fe2000f8e3cff */
[----:B------:R-:W-:Y:S03]  /*3660*/  UMOV UR7, 0xc0004010 ;  /* 0xc000401000077882 */ /* 0x000fe60000000000 */
[----:B-1----:R-:W-:Y:S04]  /*3670*/  @P0 SHF.L.U32 R0, R8, 0x1f, RZ ;  /* 0x0000001f08000819 */ /* 0x002fe800000006ff */
[----:B------:R2:W3:Y:S01]  /*3680*/  @P0 SYNCS.PHASECHK.TRANS64.TRYWAIT P2, [UR4], R0 ;  /* 0x00000000ff0005a7 */ /* 0x0004e20008041104 */
[----:B------:R-:W-:Y:S02]  /*3690*/  UIADD3 UR4, UPT, UPT, UR6, 0x28, URZ ;  /* 0x0000002806047890 */ /* 0x000fe4000fffe0ff */
[----:B------:R-:W-:Y:S03]  /*36a0*/  ULEA UR6, UR5, UR16, 0x7 ;  /* 0x0000001005067291 */ /* 0x000fe6000f8e38ff */
[----:B------:R-:W-:Y:S06]  /*36b0*/  UMOV UR5, UR10 ;  /* 0x0000000a00057c82 */ /* 0x000fec0008000000 */
[----:B------:R2:W-:Y:S01]  /*36c0*/  UTCQMMA gdesc[UR6], gdesc[UR8], tmem[UR14], tmem[UR20], idesc[UR21], UP2 ;  /* 0x00ff1408060075ea */ /* 0x0005e2000900030e */
[----:B------:R-:W-:Y:S01]  /*36d0*/  UPLOP3.LUT UP2, UPT, UPT, UPT, UPT, 0x80, 0x8 ;  /* 0x000000000008789c */ /* 0x000fe20003f4f070 */
[----:B------:R2:W-:Y:S01]  /*36e0*/  UTCBAR.MULTICAST [UR4], URZ, UR15 ;  /* 0x000000ff040073e9 */ /* 0x0005e2000800080f */
[----:B------:R-:W-:Y:S09]  /*36f0*/  BRA.U UP3, `(.L_x_66) ;  /* 0xfffffffd038c7547 */ /* 0x000ff2000b83ffff */
.L_x_63:
[----:B--2---:R-:W-:Y:S01]  /*3700*/  UIADD3 UR4, UPT, UPT, UR18, 0x1, URZ ;  /* 0x0000000112047890 */ /* 0x004fe2000fffe0ff */
[C---:B------:R-:W-:Y:S01]  /*3710*/  ISETP.NE.AND P0, PT, R10.reuse, 0x2, PT ;  /* 0x000000020a00780c */ /* 0x040fe20003f05270 */
[----:B------:R-:W-:Y:S02]  /*3720*/  UIADD3 UR5, UPT, UPT, UR19, 0x90, URZ ;  /* 0x0000009013057890 */ /* 0x000fe4000fffe0ff */
[----:B------:R-:W-:Y:S01]  /*3730*/  UISETP.NE.AND UP0, UPT, UR4, 0x4, UPT ;  /* 0x000000040400788c */ /* 0x000fe2000bf05270 */
[----:B-1----:R-:W-:Y:S02]  /*3740*/  SEL R0, RZ, 0x1, P0 ;  /* 0x00000001ff007807 */ /* 0x002fe40000000000 */
[----:B------:R-:W-:Y:S01]  /*3750*/  SEL R10, R10, RZ, P0 ;  /* 0x000000ff0a0a7207 */ /* 0x000fe20000000000 */
[----:B------:R-:W-:Y:S01]  /*3760*/  USEL UR6, URZ, 0x1, UP0 ;  /* 0x00000001ff067887 */ /* 0x000fe20008000000 */
[----:B------:R-:W-:Y:S01]  /*3770*/  LOP3.LUT R9, R9, R0, RZ, 0x3c, !PT ;  /* 0x0000000009097212 */ /* 0x000fe200078e3cff */
[----:B------:R-:W-:Y:S01]  /*3780*/  USEL UR18, UR4, URZ, UP0 ;  /* 0x000000ff04127287 */ /* 0x000fe20008000000 */
[----:B------:R1:W-:Y:S03]  /*3790*/  UTCBAR [UR5], URZ ;  /* 0x000000ff050073e9 */ /* 0x0003e600080000ff */
[----:B------:R-:W-:Y:S01]  /*37a0*/  LOP3.LUT R11, R11, UR6, RZ, 0x3c, !PT ;  /* 0x000000060b0b7c12 */ /* 0x000fe2000f8e3cff */
[----:B------:R-:W-:Y:S07]  /*37b0*/  @P1 BRA `(.L_x_67) ;  /* 0xfffffff800c41947 */ /* 0x000fee000383ffff */
[----:B------:R-:W2:Y:S01]  /*37c0*/  S2UR UR8, SR_CgaCtaId ;  /* 0x00000000000879c3 */ /* 0x000ea20000008800 */
[----:B------:R-:W-:Y:S01]  /*37d0*/  ELECT P0, URZ, PT ;  /* 0x0000000000ff782f */ /* 0x000fe20003800000 */
[----:B------:R-:W-:Y:S01]  /*37e0*/  IMAD.MOV.U32 R0, RZ, RZ, 0x1 ;  /* 0x00000001ff007424 */ /* 0x000fe200078e00ff */
[----:B------:R-:W-:Y:S01]  /*37f0*/  UIADD3 UR13, UPT, UPT, UR13, 0xb0, URZ ;  /* 0x000000b00d0d7890 */ /* 0x000fe2000fffe0ff */
[----:B------:R-:W-:Y:S01]  /*3800*/  SHF.L.U32 R2, R11, 0x1f, RZ ;  /* 0x0000001f0b027819 */ /* 0x000fe200000006ff */
[----:B------:R-:W-:-:S03]  /*3810*/  UMOV UR4, 0x40 ;  /* 0x0000004000047882 */ /* 0x000fc60000000000 */
[----:B------:R-:W-:Y:S01]  /*3820*/  UVIRTCOUNT.DEALLOC.SMPOOL 0x80 ;  /* 0x000000800000784c */ /* 0x000fe20000000000 */
[----:B--2---:R-:W-:Y:S02]  /*3830*/  ULEA UR8, UR8, UR4, 0x18 ;  /* 0x0000000408087291 */ /* 0x004fe4000f8ec0ff */
[----:B------:R-:W-:-:S07]  /*3840*/  ULEA UR4, UR18, UR13, 0x3 ;  /* 0x0000000d12047291 */ /* 0x000fce000f8e18ff */
[----:B------:R2:W-:Y:S02]  /*3850*/  @P0 STS.U8 [UR8+0x1c], R0 ;  /* 0x00001c00ff000988 */ /* 0x0005e40008000008 */
[----:B------:R-:W4:Y:S02]  /*3860*/  SYNCS.PHASECHK.TRANS64.TRYWAIT P0, [UR4], R2 ;  /* 0x00000002ff0075a7 */ /* 0x000f240008001104 */
[----:B--2-4-:R-:W-:Y:S05]  /*3870*/  @!P0 BRA `(.L_x_68) ;  /* 0x0000003400188947 */ /* 0x014fea0003800000 */
.L_x_125:
[----:B------:R-:W-:-:S04]  /*3880*/  UIADD3 UR4, UPT, UPT, UR18, 0x1, URZ ;  /* 0x0000000112047890 */ /* 0x000fc8000fffe0ff */
[----:B------:R-:W-:-:S04]  /*3890*/  UISETP.NE.AND UP0, UPT, UR4, 0x4, UPT ;  /* 0x000000040400788c */ /* 0x000fc8000bf05270 */
[----:B------:R-:W-:Y:S02]  /*38a0*/  USEL UR6, URZ, 0x1, UP0 ;  /* 0x00000001ff067887 */ /* 0x000fe40008000000 */
[----:B------:R-:W-:-:S04]  /*38b0*/  USEL UR4, UR4, URZ, UP0 ;  /* 0x000000ff04047287 */ /* 0x000fc80008000000 */
[----:B-1----:R-:W-:Y:S01]  /*38c0*/  ULEA UR5, UR4, UR13, 0x3 ;  /* 0x0000000d04057291 */ /* 0x002fe2000f8e18ff */
[----:B--2---:R-:W-:-:S04]  /*38d0*/  LOP3.LUT R2, R11, UR6, RZ, 0x3c, !PT ;  /* 0x000000060b027c12 */ /* 0x004fc8000f8e3cff */
[----:B------:R-:W-:-:S04]  /*38e0*/  SHF.L.U32 R3, R2, 0x1f, RZ ;  /* 0x0000001f02037819 */ /* 0x000fc800000006ff */
[----:B------:R-:W1:Y:S02]  /*38f0*/  SYNCS.PHASECHK.TRANS64.TRYWAIT P0, [UR5], R3 ;  /* 0x00000003ff0075a7 */ /* 0x000e640008001105 */
[----:B-1----:R-:W-:Y:S05]  /*3900*/  @!P0 BRA `(.L_x_69) ;  /* 0x00000034000c8947 */ /* 0x002fea0003800000 */
.L_x_127:
        /* <DEDUP_REMOVED lines=9> */
.L_x_129:
[----:B------:R-:W-:-:S04]  /*39a0*/  UIADD3 UR4, UPT, UPT, UR4, 0x1, URZ ;  /* 0x0000000104047890 */ /* 0x000fc8000fffe0ff */
[----:B------:R-:W-:-:S04]  /*39b0*/  UISETP.NE.AND UP0, UPT, UR4, 0x4, UPT ;  /* 0x000000040400788c */ /* 0x000fc8000bf05270 */
[----:B------:R-:W-:Y:S02]  /*39c0*/  USEL UR5, URZ, 0x1, UP0 ;  /* 0x00000001ff057887 */ /* 0x000fe40008000000 */
[----:B------:R-:W-:-:S04]  /*39d0*/  USEL UR4, UR4, URZ, UP0 ;  /* 0x000000ff04047287 */ /* 0x000fc80008000000 */
[----:B------:R-:W-:Y:S01]  /*39e0*/  ULEA UR4, UR4, UR13, 0x3 ;  /* 0x0000000d04047291 */ /* 0x000fe2000f8e18ff */
[----:B------:R-:W-:-:S04]  /*39f0*/  LOP3.LUT R2, R2, UR5, RZ, 0x3c, !PT ;  /* 0x0000000502027c12 */ /* 0x000fc8000f8e3cff */
[----:B------:R-:W-:-:S04]  /*3a00*/  SHF.L.U32 R2, R2, 0x1f, RZ ;  /* 0x0000001f02027819 */ /* 0x000fc800000006ff */
[----:B------:R-:W2:Y:S02]  /*3a10*/  SYNCS.PHASECHK.TRANS64.TRYWAIT P0, [UR4], R2 ;  /* 0x00000002ff0075a7 */ /* 0x000ea40008001104 */
[----:B--2---:R-:W-:Y:S05]  /*3a20*/  @!P0 BRA `(.L_x_71) ;  /* 0x0000003000f48947 */ /* 0x004fea0003800000 */
.L_x_131:
[----:B------:R-:W-:Y:S01]  /*3a30*/  NOP ;  /* 0x0000000000007918 */ /* 0x000fe20000000000 */
[----:B-1----:R-:W1:Y:S01]  /*3a40*/  LDS R0, [UR8+0x14] ;  /* 0x00001408ff007984 */ /* 0x002e620008000800 */
[----:B------:R-:W-:Y:S01]  /*3a50*/  ULOP3.LUT UR4, UR24, 0xffff, URZ, 0xc0, !UPT ;  /* 0x0000ffff18047892 */ /* 0x000fe2000f8ec0ff */
[----:B------:R-:W-:Y:S01]  /*3a60*/  UMOV UR5, 0xffff ;  /* 0x0000ffff00057882 */ /* 0x000fe20000000000 */
[----:B------:R-:W-:Y:S02]  /*3a70*/  UMOV UR6, 0x1 ;  /* 0x0000000100067882 */ /* 0x000fe40000000000 */
[----:B------:R-:W-:-:S04]  /*3a80*/  USHF.R.U32.HI UR4, URZ, 0x5, UR4 ;  /* 0x00000005ff047899 */ /* 0x000fc80008011604 */
[----:B------:R-:W-:Y:S02]  /*3a90*/  USHF.L.U32 UR5, UR5, UR4, URZ ;  /* 0x0000000405057299 */ /* 0x000fe400080006ff */
[----:B------:R-:W-:-:S04]  /*3aa0*/  USHF.L.U32 UR4, UR6, UR4, URZ ;  /* 0x0000000406047299 */ /* 0x000fc800080006ff */
[----:B-1----:R-:W-:-:S04]  /*3ab0*/  LOP3.LUT R0, R0, UR5, RZ, 0xc0, !PT ;  /* 0x0000000500007c12 */ /* 0x002fc8000f8ec0ff */
[----:B------:R-:W-:-:S13]  /*3ac0*/  ISETP.NE.AND P0, PT, R0, UR5, PT ;  /* 0x0000000500007c0c */ /* 0x000fda000bf05270 */
[----:B------:R-:W-:Y:S05]  /*3ad0*/  @P0 BRA `(.L_x_72) ;  /* 0x0000000000580947 */ /* 0x000fea0003800000 */
[----:B------:R-:W1:Y:S02]  /*3ae0*/  LDS R0, [UR8+0x18] ;  /* 0x00001808ff007984 */ /* 0x000e640008000800 */
[----:B-1----:R-:W-:-:S04]  /*3af0*/  LOP3.LUT R0, R0, UR4, RZ, 0xc0, !PT ;  /* 0x0000000400007c12 */ /* 0x002fc8000f8ec0ff */
[----:B------:R-:W-:-:S13]  /*3b00*/  ISETP.NE.AND P0, PT, R0, UR4, PT ;  /* 0x0000000400007c0c */ /* 0x000fda000bf05270 */
[----:B------:R-:W-:Y:S05]  /*3b10*/  @P0 BRA `(.L_x_73) ;  /* 0x00000000003c0947 */ /* 0x000fea0003800000 */
[----:B------:R-:W1:Y:S01]  /*3b20*/  S2R R2, SR_LANEID ;  /* 0x0000000000027919 */ /* 0x000e620000000000 */
[----:B------:R-:W-:-:S06]  /*3b30*/  ULOP3.LUT UR5, URZ, UR5, URZ, 0x33, !UPT ;  /* 0x00000005ff057292 */ /* 0x000fcc000f8e33ff */
[----:B------:R-:W-:-:S04]  /*3b40*/  IMAD.U32 R0, RZ, RZ, UR5 ;  /* 0x00000005ff007e24 */ /* 0x000fc8000f8e00ff */
[----:B------:R2:W4:Y:S02]  /*3b50*/  REDUX UR7, R0 ;  /* 0x00000000000773c4 */ /* 0x0005240000000000 */
[----:B------:R1:W-:Y:S01]  /*3b60*/  UTCATOMSWS.AND URZ, UR5 ;  /* 0x0000000500ff79e3 */ /* 0x0003e20008000000 */
[----:B--2---:R-:W-:Y:S01]  /*3b70*/  LOP3.LUT R0, RZ, UR4, RZ, 0x33, !PT ;  /* 0x00000004ff007c12 */ /* 0x004fe2000f8e33ff */
[----:B------:R-:W-:Y:S02]  /*3b80*/  VOTEU.ANY UR4, UPT, PT ;  /* 0x0000000000047886 */ /* 0x000fe400038e0100 */
[----:B------:R-:W-:Y:S02]  /*3b90*/  UFLO.U32 UR4, UR4 ;  /* 0x00000004000472bd */ /* 0x000fe400080e0000 */
[----:B------:R-:W2:Y:S04]  /*3ba0*/  REDUX UR6, R0 ;  /* 0x00000000000673c4 */ /* 0x000ea80000000000 */
[----:B-1----:R-:W-:-:S02]  /*3bb0*/  ISETP.EQ.U32.AND P0, PT, R2, UR4, PT ;  /* 0x0000000402007c0c */ /* 0x002fc4000bf02070 */
[----:B----4-:R-:W-:-:S11]  /*3bc0*/  MOV R2, UR7 ;  /* 0x0000000700027c02 */ /* 0x010fd60008000f00 */
[----:B------:R1:W-:Y:S01]  /*3bd0*/  @P0 ATOMS.AND RZ, [UR8+0x14], R2 ;  /* 0x00001402ffff098c */ /* 0x0003e2000a800008 */
[----:B--2---:R-:W-:-:S05]  /*3be0*/  IMAD.U32 R0, RZ, RZ, UR6 ;  /* 0x00000006ff007e24 */ /* 0x004fca000f8e00ff */
[----:B------:R1:W-:Y:S01]  /*3bf0*/  @P0 ATOMS.AND RZ, [UR8+0x18], R0 ;  /* 0x00001800ffff098c */ /* 0x0003e2000a800008 */
[----:B------:R-:W-:Y:S05]  /*3c00*/  BRA `(.L_x_74) ;  /* 0x0000000000147947 */ /* 0x000fea0003800000 */
.L_x_73:
[----:B------:R-:W-:Y:S02]  /*3c10*/  MOV R2, 0x3c30 ;  /* 0x00003c3000027802 */ /* 0x000fe40000000f00 */
[----:B---3-5:R-:W-:Y:S05]  /*3c20*/  CALL.REL.NOINC `($__internal_0_$__cuda_sm10x_tcgen05_guardrail_trap_col_being_dealloced_not_returned_by_alloc) ;  /* 0x0000003400107944 */ /* 0x028fea0003c00000 */
[----:B------:R-:W-:Y:S05]  /*3c30*/  BRA `(.L_x_74) ;  /* 0x0000000000087947 */ /* 0x000fea0003800000 */
.L_x_72:
[----:B------:R-:W-:Y:S02]  /*3c40*/  MOV R2, 0x3c60 ;  /* 0x00003c6000027802 */ /* 0x000fe40000000f00 */
[----:B---3-5:R-:W-:Y:S05]  /*3c50*/  CALL.REL.NOINC `($__internal_2_$__cuda_sm10x_tcgen05_guardrail_trap_unallocated_columns_being_dealloced) ;  /* 0x00000034001c7944 */ /* 0x028fea0003c00000 */
.L_x_74:
[----:B------:R-:W-:Y:S01]  /*3c60*/  NOP ;  /* 0x0000000000007918 */ /* 0x000fe20000000000 */
[----:B------:R-:W-:Y:S05]  /*3c70*/  EXIT ;  /* 0x000000000000794d */ /* 0x000fea0003800000 */
.L_x_56:
[----:B------:R-:W-:-:S09]  /*3c80*/  UISETP.NE.OR UP0, UPT, UR18, 0x3, !UP3 ;  /* 0x000000031200788c */ /* 0x000fd2000df05670 */
[----:B------:R-:W-:Y:S05]  /*3c90*/  BRA.U UP0, `(.L_x_75) ;  /* 0x0000000d00347547 */ /* 0x000fea000b800000 */
[----:B------:R-:W2:Y:S01]  /*3ca0*/  LDCU.64 UR4, c[0x0][0x888] ;  /* 0x00011100ff0477ac */ /* 0x000ea20008000a00 */
[----:B------:R-:W3:Y:S01]  /*3cb0*/  LDC.64 R12, c[0x0][0x348] ;  /* 0x0000d200ff0c7b82 */ /* 0x000ee20000000a00 */
[----:B------:R-:W-:Y:S02]  /*3cc0*/  HFMA2 R9, -RZ, RZ, 0, 0 ;  /* 0x00000000ff097431 */ /* 0x000fe400000001ff */
[----:B------:R-:W-:Y:S01]  /*3cd0*/  IMAD.MOV.U32 R11, RZ, RZ, 0x1 ;  /* 0x00000001ff0b7424 */ /* 0x000fe200078e00ff */
[----:B------:R-:W4:Y:S01]  /*3ce0*/  LDCU UR33, c[0x0][0x370] ;  /* 0x00006e00ff2177ac */ /* 0x000f220008000800 */
[----:B------:R-:W-:Y:S01]  /*3cf0*/  IMAD.MOV.U32 R10, RZ, RZ, RZ ;  /* 0x000000ffff0a7224 */ /* 0x000fe200078e00ff */
[----:B------:R-:W-:Y:S01]  /*3d00*/  MOV R3, 0x1000 ;  /* 0x0000100000037802 */ /* 0x000fe20000000f00 */
[----:B------:R-:W4:Y:S01]  /*3d10*/  LDCU.128 UR28, c[0x0][0xb10] ;  /* 0x00016200ff1c77ac */ /* 0x000f220008000c00 */
[----:B------:R-:W1:Y:S01]  /*3d20*/  LDCU UR32, c[0x0][0x374] ;  /* 0x00006e80ff2077ac */ /* 0x000e620008000800 */
[----:B------:R-:W1:Y:S01]  /*3d30*/  LDCU.64 UR26, c[0x0][0x890] ;  /* 0x00011200ff1a77ac */ /* 0x000e620008000a00 */
[----:B--2---:R-:W-:Y:S01]  /*3d40*/  UISETP.NE.U32.AND UP0, UPT, UR4, URZ, UPT ;  /* 0x000000ff0400728c */ /* 0x004fe2000bf05070 */
[----:B------:R-:W2:Y:S01]  /*3d50*/  LDCU UR16, c[0x0][0xb0c] ;  /* 0x00016180ff1077ac */ /* 0x000ea20008000800 */
[----:B------:R-:W3:Y:S01]  /*3d60*/  LDCU UR38, c[0x0][0xb20] ;  /* 0x00016400ff2677ac */ /* 0x000ee20008000800 */
[----:B------:R-:W3:Y:S01]  /*3d70*/  LDCU UR4, c[0x0][0xb30] ;  /* 0x00016600ff0477ac */ /* 0x000ee20008000800 */
[----:B------:R-:W-:Y:S01]  /*3d80*/  UMOV UR17, 0x400 ;  /* 0x0000040000117882 */ /* 0x000fe20000000000 */
[----:B----4-:R-:W-:-:S02]  /*3d90*/  UIMAD.WIDE.U32 UR6, UR33, UR28, URZ ;  /* 0x0000001c210672a5 */ /* 0x010fc4000f8e00ff */
[----:B-1----:R-:W-:Y:S02]  /*3da0*/  UIMAD.WIDE.U32 UR8, UR32, UR31, URZ ;  /* 0x0000001f200872a5 */ /* 0x002fe4000f8e00ff */
[----:B------:R-:W-:Y:S02]  /*3db0*/  ULEA UR17, UR48, UR17, 0x18 ;  /* 0x0000001130117291 */ /* 0x000fe4000f8ec0ff */
[----:B------:R-:W-:Y:S02]  /*3dc0*/  USEL UR37, URZ, 0x1, UP5 ;  /* 0x00000001ff257887 */ /* 0x000fe4000a800000 */
[----:B------:R-:W-:Y:S02]  /*3dd0*/  UISETP.NE.AND.EX UP5, UPT, UR5, URZ, UPT, UP0 ;  /* 0x000000ff0500728c */ /* 0x000fe4000bfa5300 */
[----:B------:R-:W-:Y:S02]  /*3de0*/  UISETP.NE.U32.AND UP6, UPT, UR26, URZ, UPT ;  /* 0x000000ff1a00728c */ /* 0x000fe4000bfc5070 */
[----:B------:R-:W-:-:S02]  /*3df0*/  UIADD3 UR5, UPT, UPT, UR17, 0x50, URZ ;  /* 0x0000005011057890 */ /* 0x000fc4000fffe0ff */
[----:B------:R-:W-:Y:S01]  /*3e00*/  UISETP.NE.AND UP0, UPT, UR42, 0x1, UPT ;  /* 0x000000012a00788c */ /* 0x000fe2000bf05270 */
[----:B------:R-:W-:Y:S01]  /*3e10*/  UMOV UR35, UR7 ;  /* 0x0000000700237c82 */ /* 0x000fe20008000000 */
[----:B------:R-:W-:Y:S01]  /*3e20*/  UMOV UR34, UR9 ;  /* 0x0000000900227c82 */ /* 0x000fe20008000000 */
[----:B--2---:R-:W-:Y:S02]  /*3e30*/  UISETP.NE.AND UP0, UPT, UR16, 0x1, UPT ;  /* 0x000000011000788c */ /* 0x004fe4000bf05270 */
[----:B------:R-:W-:Y:S02]  /*3e40*/  UPLOP3.LUT UP4, UPT, UPT, UPT, UPT, 0x40, 0x4 ;  /* 0x000000000004789c */ /* 0x000fe40003f8e870 */
[----:B------:R-:W-:Y:S01]  /*3e50*/  UISETP.GE.AND UP2, UPT, UR42, 0x1, UPT ;  /* 0x000000012a00788c */ /* 0x000fe2000bf46270 */
[----:B------:R-:W1:Y:S01]  /*3e60*/  LDCU.64 UR14, c[0x0][0xb28] ;  /* 0x00016500ff0e77ac */ /* 0x000e620008000a00 */
[----:B------:R-:W-:Y:S02]  /*3e70*/  UISETP.NE.AND.EX UP6, UPT, UR27, URZ, UPT, UP6 ;  /* 0x000000ff1b00728c */ /* 0x000fe4000bfc5360 */
[----:B------:R-:W-:-:S02]  /*3e80*/  UPRMT UR48, UR48, 0x654, UR5 ;  /* 0x0000065430307896 */ /* 0x000fc40008000005 */
[----:B------:R-:W-:Y:S02]  /*3e90*/  USHF.R.U32.HI UR35, URZ, UR29, UR35 ;  /* 0x0000001dff237299 */ /* 0x000fe40008011623 */
[----:B---3--:R-:W-:Y:S02]  /*3ea0*/  USHF.R.U32.HI UR34, URZ, UR38, UR34 ;  /* 0x00000026ff227299 */ /* 0x008fe40008011622 */
[----:B------:R-:W-:Y:S02]  /*3eb0*/  UISETP.NE.AND UP0, UPT, UR30, 0x1, UPT ;  /* 0x000000011e00788c */ /* 0x000fe4000bf05270 */
[----:B------:R-:W-:-:S11]  /*3ec0*/  UISETP.NE.AND UP3, UPT, UR4, 0x1, UPT ;  /* 0x000000010400788c */ /* 0x000fd6000bf65270 */
.L_x_83:
[C---:B------:R-:W-:Y:S02]  /*3ed0*/  LEA R8, R10.reuse, UR17, 0x3 ;  /* 0x000000110a087c11 */ /* 0x040fe4000f8e18ff */
[----:B------:R-:W-:Y:S02]  /*3ee0*/  SHF.L.U32 R0, R9, 0x1f, RZ ;  /* 0x0000001f09007819 */ /* 0x000fe400000006ff */
[----:B------:R-:W-:Y:S02]  /*3ef0*/  LEA R4, R10, UR17, 0x4 ;  /* 0x000000110a047c11 */ /* 0x000fe4000f8e20ff */
[----:B--2---:R-:W2:Y:S02]  /*3f00*/  SYNCS.PHASECHK.TRANS64.TRYWAIT P0, [R8+URZ+0x70], R0 ;  /* 0x00007000080075a7 */ /* 0x004ea400080011ff */
[----:B--2---:R-:W-:Y:S05]  /*3f10*/  @!P0 BRA `(.L_x_76) ;  /* 0x0000002c00d08947 */ /* 0x004fea0003800000 */
.L_x_132:
[----:B------:R-:W3:Y:S01]  /*3f20*/  LDS.128 R4, [R4+0x100] ;  /* 0x0001000004047984 */ /* 0x000ee20000000c00 */
[----:B------:R-:W-:Y:S01]  /*3f30*/  UISETP.GE.AND UP0, UPT, UR42, 0x1, UPT ;  /* 0x000000012a00788c */ /* 0x000fe2000bf06270 */
[----:B------:R-:W-:Y:S01]  /*3f40*/  @!PT LDS RZ, [RZ] ;  /* 0x00000000fffff984 */ /* 0x000fe20000000800 */
[----:B------:R-:W-:Y:S01]  /*3f50*/  @!PT LDS RZ, [RZ] ;  /* 0x00000000fffff984 */ /* 0x000fe20000000800 */
[----:B------:R-:W-:Y:S01]  /*3f60*/  @!PT LDS RZ, [RZ] ;  /* 0x00000000fffff984 */ /* 0x000fe20000000800 */
[----:B------:R-:W-:Y:S01]  /*3f70*/  @!PT LDS RZ, [RZ] ;  /* 0x00000000fffff984 */ /* 0x000fe20000000800 */
[----:B------:R4:W-:Y:S06]  /*3f80*/  MEMBAR.ALL.CTA ;  /* 0x0000000000007992 */ /* 0x0009ec0000008000 */
[----:B----4-:R-:W4:Y:S01]  /*3f90*/  FENCE.VIEW.ASYNC.S ;  /* 0x00000000000073c6 */ /* 0x010f220000000000 */
[----:B---3--:R-:W-:Y:S11]  /*3fa0*/  LOP3.LUT P0, RZ, R6, 0x1, RZ, 0xc0, !PT ;  /* 0x0000000106ff7812 */ /* 0x008ff6000780c0ff */
[----:B------:R-:W-:Y:S02]  /*3fb0*/  @!UPT UIADD3 URZ, UPT, UPT, URZ, URZ, URZ ;  /* 0x000000fffffff290 */ /* 0x000fe4000fffe0ff */
[----:B----4-:R-:W-:Y:S01]  /*3fc0*/  VOTEU.ANY UP2, P0 ;  /* 0x0000000000ff7886 */ /* 0x010fe20000040100 */
[----:B------:R-:W-:Y:S11]  /*3fd0*/  PLOP3.LUT P0, PT, PT, PT, UP2, 0x80, 0x8 ;  /* 0x000000000008781c */ /* 0x000ff60003f0f028 */
[----:B------:R-:W-:Y:S02]  /*3fe0*/  @!UPT UIADD3 URZ, UPT, UPT, URZ, URZ, URZ ;  /* 0x000000fffffff290 */ /* 0x000fe4000fffe0ff */
[----:B--2---:R-:W-:Y:S02]  /*3ff0*/  @P0 SHF.R.U32.HI R0, RZ, 0x10, R5 ;  /* 0x00000010ff000819 */ /* 0x004fe40000011605 */
[----:B------:R-:W-:Y:S02]  /*4000*/  @P0 MOV R2, R4 ;  /* 0x0000000400020202 */ /* 0x000fe40000000f00 */
[----:B------:R-:W-:Y:S01]  /*4010*/  @P0 R2UR UR4, R0 ;  /* 0x00000000000402ca */ /* 0x000fe200000e0000 */
[----:B------:R-:W-:Y:S01]  /*4020*/  VIADD R0, R8, 0x80 ;  /* 0x0000008008007836 */ /* 0x000fe20000000000 */
[----:B------:R-:W-:Y:S02]  /*4030*/  @P0 LOP3.LUT R4, R5, 0xffff, RZ, 0xc0, !PT ;  /* 0x0000ffff05040812 */ /* 0x000fe400078ec0ff */
[----:B------:R-:W-:Y:S02]  /*4040*/  @P0 R2UR UR6, R2 ;  /* 0x00000000020602ca */ /* 0x000fe400000e0000 */
[----:B------:R-:W-:Y:S02]  /*4050*/  PRMT R0, RZ, 0x654, R0 ;  /* 0x00000654ff007816 */ /* 0x000fe40000000000 */
[----:B------:R-:W-:Y:S02]  /*4060*/  @P0 R2UR UR5, R4 ;  /* 0x00000000040502ca */ /* 0x000fe400000e0000 */
[----:B------:R2:W-:Y:S03]  /*4070*/  SYNCS.ARRIVE.TRANS64.RED.A1T0 RZ, [R0+URZ], RZ ;  /* 0x000000ff00ff79a7 */ /* 0x0005e600081004ff */
[----:B------:R-:W-:Y:S04]  /*4080*/  @UP2 UMOV UR25, UR4 ;  /* 0x0000000400192c82 */ /* 0x000fe80008000000 */
[----:B------:R-:W-:Y:S04]  /*4090*/  @UP2 UMOV UR13, UR6 ;  /* 0x00000006000d2c82 */ /* 0x000fe80008000000 */
[----:B------:R-:W-:Y:S01]  /*40a0*/  @UP2 UMOV UR7, UR5 ;  /* 0x0000000500072c82 */ /* 0x000fe20008000000 */
[----:B------:R-:W-:Y:S05]  /*40b0*/  BRA.U !UP0, `(.L_x_77) ;  /* 0x0000000108c07547 */ /* 0x000fea000b800000 */
[----:B------:R-:W-:Y:S02]  /*40c0*/  UIMAD.WIDE.U32 UR10, UR7, UR31, URZ ;  /* 0x0000001f070a72a5 */ /* 0x000fe4000f8e00ff */
[----:B------:R-:W-:Y:S02]  /*40d0*/  UP2UR UR12, UPR, URZ, 0x4 ;  /* 0x00000004ff0c7883 */ /* 0x000fe40008000000 */
[----:B------:R-:W-:Y:S02]  /*40e0*/  UISETP.NE.AND UP2, UPT, UR30, 0x1, UPT ;  /* 0x000000011e00788c */ /* 0x000fe4000bf45270 */
[----:B------:R-:W-:Y:S02]  /*40f0*/  UIMAD.WIDE.U32 UR18, UR13, UR28, URZ ;  /* 0x0000001c0d1272a5 */ /* 0x000fe4000f8e00ff */
[----:B------:R-:W-:Y:S02]  /*4100*/  USEL UR4, UR32, UR34, !UP2 ;  /* 0x0000002220047287 */ /* 0x000fe4000d000000 */
[----:B------:R-:W-:Y:S02]  /*4110*/  UISETP.NE.AND UP0, UPT, UR16, 0x1, UPT ;  /* 0x000000011000788c */ /* 0x000fe4000bf05270 */
[----:B------:R-:W-:Y:S02]  /*4120*/  UP2UR UR24, UPR, URZ, 0x2 ;  /* 0x00000002ff187883 */ /* 0x000fe40008000000 */
[----:B------:R-:W-:Y:S02]  /*4130*/  UISETP.NE.AND UP1, UPT, UR42, 0x1, UPT ;  /* 0x000000012a00788c */ /* 0x000fe4000bf25270 */
[----:B-1----:R-:W-:Y:S02]  /*4140*/  UIMAD.WIDE.U32 UR20, UR4, UR14, URZ ;  /* 0x0000000e041472a5 */ /* 0x002fe4000f8e00ff */
[----:B------:R-:W-:Y:S01]  /*4150*/  USEL UR8, UR33, UR35, !UP0 ;  /* 0x0000002321087287 */ /* 0x000fe2000c000000 */
[----:B------:R-:W-:Y:S02]  /*4160*/  UMOV UR5, UR11 ;  /* 0x0000000b00057c82 */ /* 0x000fe40008000000 */
[----:B------:R-:W-:Y:S02]  /*4170*/  USHF.R.U32.HI UR6, URZ, UR38, UR5 ;  /* 0x00000026ff067299 */ /* 0x000fe40008011605 */
[----:B------:R-:W-:Y:S02]  /*4180*/  UIMAD.WIDE.U32 UR22, UR8, UR14, URZ ;  /* 0x0000000e081672a5 */ /* 0x000fe4000f8e00ff */
[----:B------:R-:W-:Y:S02]  /*4190*/  USEL UR6, UR7, UR6, !UP2 ;  /* 0x0000000607067287 */ /* 0x000fe4000d000000 */
[----:B------:R-:W-:Y:S02]  /*41a0*/  UISETP.NE.AND UP2, UPT, UR12, URZ, UPT ;  /* 0x000000ff0c00728c */ /* 0x000fe4000bf45270 */
[----:B------:R-:W-:Y:S01]  /*41b0*/  UIMAD.WIDE.U32 UR10, UR6, UR14, URZ ;  /* 0x0000000e060a72a5 */ /* 0x000fe2000f8e00ff */
[----:B------:R-:W-:Y:S02]  /*41c0*/  UMOV UR5, UR19 ;  /* 0x0000001300057c82 */ /* 0x000fe40008000000 */
[----:B------:R-:W-:Y:S03]  /*41d0*/  USHF.R.U32.HI UR9, URZ, UR29, UR5 ;  /* 0x0000001dff097299 */ /* 0x000fe60008011605 */
[----:B------:R-:W-:Y:S02]  /*41e0*/  UMOV UR5, UR21 ;  /* 0x0000001500057c82 */ /* 0x000fe40008000000 */
[----:B------:R-:W-:Y:S03]  /*41f0*/  @UP1 USHF.R.U32.HI UR4, URZ, UR15, UR5 ;  /* 0x0000000fff041299 */ /* 0x000fe60008011605 */
[----:B------:R-:W-:Y:S01]  /*4200*/  UMOV UR5, UR23 ;  /* 0x0000001700057c82 */ /* 0x000fe20008000000 */
[----:B------:R-:W-:Y:S02]  /*4210*/  UIMAD UR4, UR42, UR4, URZ ;  /* 0x000000042a0472a4 */ /* 0x000fe4000f8e02ff */
[----:B------:R-:W-:Y:S02]  /*4220*/  @UP1 USHF.R.U32.HI UR8, URZ, UR15, UR5 ;  /* 0x0000000fff081299 */ /* 0x000fe40008011605 */
[----:B------:R-:W-:Y:S02]  /*4230*/  USEL UR5, UR13, UR9, !UP0 ;  /* 0x000000090d057287 */ /* 0x000fe4000c000000 */
[----:B------:R-:W-:Y:S02]  /*4240*/  UIMAD UR9, UR42, UR8, URZ ;  /* 0x000000082a0972a4 */ /* 0x000fe4000f8e02ff */
[----:B------:R-:W-:Y:S03]  /*4250*/  UISETP.GE.AND UP0, UPT, UR6, UR4, UPT ;  /* 0x000000040600728c */ /* 0x000fe6000bf06270 */
[----:B------:R-:W-:Y:S01]  /*4260*/  UMOV UR4, UR11 ;  /* 0x0000000b00047c82 */ /* 0x000fe20008000000 */
[----:B------:R-:W-:Y:S02]  /*4270*/  UISETP.GE.OR UP0, UPT, UR5, UR9, UP0 ;  /* 0x000000090500728c */ /* 0x000fe40008706670 */
[----:B------:R-:W-:Y:S02]  /*4280*/  USHF.R.U32.HI UR4, URZ, UR15, UR4 ;  /* 0x0000000fff047299 */ /* 0x000fe40008011604 */
[----:B------:R-:W-:Y:S02]  /*4290*/  UIMAD.WIDE.U32 UR10, UR5, UR14, URZ ;  /* 0x0000000e050a72a5 */ /* 0x000fe4000f8e00ff */
[----:B------:R-:W-:Y:S04]  /*42a0*/  USEL UR12, UR6, UR4, !UP1 ;  /* 0x00000004060c7287 */ /* 0x000fe8000c800000 */
[----:B------:R-:W-:Y:S01]  /*42b0*/  UIADD3 UR9, UPT, UPT, -UR12, URZ, URZ ;  /* 0x000000ff0c097290 */ /* 0x000fe2000fffe1ff */
[----:B------:R-:W-:Y:S02]  /*42c0*/  @!UP0 UMOV UR4, UR11 ;  /* 0x0000000b00048c82 */ /* 0x000fe40008000000 */
[----:B------:R-:W-:Y:S02]  /*42d0*/  @!UP0 USHF.R.U32.HI UR4, URZ, UR15, UR4 ;  /* 0x0000000fff048299 */ /* 0x000fe40008011604 */
[----:B------:R-:W-:Y:S02]  /*42e0*/  UIMAD UR9, UR42, UR9, UR6 ;  /* 0x000000092a0972a4 */ /* 0x000fe4000f8e0206 */
[----:B------:R-:W-:Y:S02]  /*42f0*/  @!UP0 USEL UR4, UR5, UR4, !UP1 ;  /* 0x0000000405048287 */ /* 0x000fe4000c800000 */
[----:B------:R-:W-:Y:S02]  /*4300*/  UISETP.NE.AND UP1, UPT, UR24, URZ, UPT ;  /* 0x000000ff1800728c */ /* 0x000fe4000bf25270 */
[----:B------:R-:W-:Y:S02]  /*4310*/  @!UP0 UIMAD UR9, UR8, UR9, UR4 ;  /* 0x00000009080982a4 */ /* 0x000fe4000f8e0204 */
[----:B------:R-:W-:Y:S02]  /*4320*/  @!UP0 UIADD3 UR10, UPT, UPT, UR12, -UR4, URZ ;  /* 0x800000040c0a8290 */ /* 0x000fe4000fffe0ff */
[----:B------:R-:W-:Y:S02]  /*4330*/  UIADD3 UR4, UPT, UPT, -UR5, URZ, URZ ;  /* 0x000000ff05047290 */ /* 0x000fe4000fffe1ff */
[----:B------:R-:W-:Y:S02]  /*4340*/  UIADD3 UR8, UPT, UPT, -UR6, URZ, URZ ;  /* 0x000000ff06087290 */ /* 0x000fe4000fffe1ff */
[----:B------:R-:W-:Y:S02]  /*4350*/  @!UP0 UIMAD UR6, UR10, UR42, UR5 ;  /* 0x0000002a0a0682a4 */ /* 0x000fe4000f8e0205 */
[----:B------:R-:W-:Y:S02]  /*4360*/  UIMAD UR13, UR16, UR4, UR13 ;  /* 0x00000004100d72a4 */ /* 0x000fe4000f8e020d */
[----:B------:R-:W-:Y:S01]  /*4370*/  UIMAD UR7, UR30, UR8, UR7 ;  /* 0x000000081e0772a4 */ /* 0x000fe2000f8e0207 */
[----:B------:R-:W-:Y:S02]  /*4380*/  @!UP0 UMOV UR5, UR9 ;  /* 0x0000000900058c82 */ /* 0x000fe40008000000 */
[----:B------:R-:W-:Y:S02]  /*4390*/  UIMAD UR13, UR5, UR16, UR13 ;  /* 0x00000010050d72a4 */ /* 0x000fe4000f8e020d */
[----:B------:R-:W-:Y:S11]  /*43a0*/  UIMAD UR7, UR6, UR30, UR7 ;  /* 0x0000001e060772a4 */ /* 0x000ff6000f8e0207 */
[----:B------:R-:W-:Y:S01]  /*43b0*/  @!UPT UIADD3 URZ, UPT, UPT, URZ, URZ, URZ ;  /* 0x000000fffffff290 */ /* 0x000fe2000fffe0ff */
.L_x_77:
[----:B------:R-:W3:Y:S01]  /*43c0*/  @!UP3 LDCU.128 UR20, c[0x0][0xb10] ;  /* 0x00016200ff14b7ac */ /* 0x000ee20008000c00 */
[----:B------:R-:W-:Y:S02]  /*43d0*/  ISETP.NE.U32.AND P0, PT, RZ, UR26, PT ;  /* 0x0000001aff007c0c */ /* 0x000fe4000bf05070 */
[----:B------:R-:W-:Y:S02]  /*43e0*/  SHF.L.U32 R2, R11, 0x1f, RZ ;  /* 0x0000001f0b027819 */ /* 0x000fe400000006ff */
[----:B------:R-:W-:Y:S01]  /*43f0*/  ISETP.NE.AND.EX P0, PT, RZ, UR27, PT, P0 ;  /* 0x0000001bff007c0c */ /* 0x000fe2000bf05300 */
[----:B------:R-:W4:Y:S01]  /*4400*/  @!UP3 LDCU UR5, c[0x0][0xb0c] ;  /* 0x00016180ff05b7ac */ /* 0x000f220008000800 */
[----:B---3--:R-:W-:Y:S07]  /*4410*/  UIMAD.WIDE.U32 UR8, UR13, UR20, URZ ;  /* 0x000000140d0872a5 */ /* 0x008fee000f8e00ff */
[----:B------:R-:W-:Y:S01]  /*4420*/  @!UP3 UMOV UR4, UR9 ;  /* 0x000000090004bc82 */ /* 0x000fe20008000000 */
[----:B----4-:R-:W-:Y:S02]  /*4430*/  @!UP3 UISETP.NE.AND UP0, UPT, UR5, 0x1, UPT ;  /* 0x000000010500b88c */ /* 0x010fe4000bf05270 */
[----:B------:R-:W-:Y:S02]  /*4440*/  @!UP3 USHF.R.U32.HI UR4, URZ, UR21, UR4 ;  /* 0x00000015ff04b299 */ /* 0x000fe40008011604 */
[----:B------:R-:W-:Y:S02]  /*4450*/  UIMAD.WIDE.U32 UR8, UR7, UR23, URZ ;  /* 0x00000017070872a5 */ /* 0x000fe4000f8e00ff */
[----:B------:R-:W-:Y:S02]  /*4460*/  @!UP3 USEL UR10, UR13, UR4, !UP0 ;  /* 0x000000040d0ab287 */ /* 0x000fe4000c000000 */
[----:B------:R-:W-:Y:S03]  /*4470*/  @!UP3 UISETP.NE.AND UP0, UPT, UR22, 0x1, UPT ;  /* 0x000000011600b88c */ /* 0x000fe6000bf05270 */
[----:B------:R-:W-:Y:S02]  /*4480*/  @!UP3 UMOV UR6, UR9 ;  /* 0x000000090006bc82 */ /* 0x000fe40008000000 */
[----:B------:R-:W3:Y:S02]  /*4490*/  @!UP3 LDCU UR4, c[0x0][0xb20] ;  /* 0x00016400ff04b7ac */ /* 0x000ee40008000800 */
[----:B---3--:R-:W-:Y:S04]  /*44a0*/  @!UP3 USHF.R.U32.HI UR6, URZ, UR4, UR6 ;  /* 0x00000004ff06b299 */ /* 0x008fe80008011606 */
[----:B------:R-:W-:Y:S04]  /*44b0*/  @!UP3 USEL UR6, UR7, UR6, !UP0 ;  /* 0x000000060706b287 */ /* 0x000fe8000c000000 */
[----:B------:R-:W-:Y:S02]  /*44c0*/  @!UP3 UIADD3 UR4, UPT, UPT, -UR10, UR6, URZ ;  /* 0x000000060a04b290 */ /* 0x000fe4000fffe1ff */
[----:B------:R-:W-:Y:S02]  /*44d0*/  @!UP3 UIADD3 UR6, UPT, UPT, UR10, -UR6, URZ ;  /* 0x800000060a06b290 */ /* 0x000fe4000fffe0ff */
[----:B------:R-:W-:Y:S02]  /*44e0*/  @!UP3 UIMAD UR13, UR4, UR5, UR13 ;  /* 0x00000005040db2a4 */ /* 0x000fe4000f8e020d */
[----:B------:R-:W-:Y:S01]  /*44f0*/  @!UP3 UIMAD UR7, UR6, UR22, UR7 ;  /* 0x000000160607b2a4 */ /* 0x000fe2000f8e0207 */
[----:B------:R-:W-:Y:S11]  /*4500*/  BRA.U UP4, `(.L_x_78) ;  /* 0x0000000104107547 */ /* 0x000ff6000b800000 */
[----:B------:R-:W-:Y:S04]  /*4510*/  MOV R4, UR37 ;  /* 0x0000002500047c02 */ /* 0x000fe80008000f00 */
[----:B------:R-:W-:Y:S04]  /*4520*/  SHF.L.U32 R4, R4, 0x1f, RZ ;  /* 0x0000001f04047819 */ /* 0x000fe800000006ff */
[----:B------:R-:W3:Y:S02]  /*4530*/  SYNCS.PHASECHK.TRANS64.TRYWAIT P1, [UR17+0x68], R4 ;  /* 0x00006804ff0075a7 */ /* 0x000ee40008021111 */
[----:B---3--:R-:W-:Y:S05]  /*4540*/  @!P1 BRA `(.L_x_79) ;  /* 0x0000002800589947 */ /* 0x008fea0003800000 */
.L_x_78:
[----:B------:R-:W-:Y:S05]  /*4550*/  BRA.U !UP6, `(.L_x_80) ;  /* 0x000000010e387547 */ /* 0x000fea000b800000 */
[----:B------:R-:W-:Y:S01]  /*4560*/  UPLOP3.LUT UP1, UPT, UPT, UPT, UP5, 0x80, 0x8 ;  /* 0x000000000008789c */ /* 0x000fe20003f2f050 */
[----:B--2---:R-:W-:Y:S01]  /*4570*/  HFMA2 R0, -RZ, RZ, 0, 5.9604644775390625e-08 ;  /* 0x00000001ff007431 */ /* 0x004fe200000001ff */
[----:B------:R-:W2:Y:S01]  /*4580*/  LDCU.64 UR8, c[0x0][0x358] ;  /* 0x00006b00ff0877ac */ /* 0x000ea20008000a00 */
[----:B------:R-:W-:Y:S03]  /*4590*/  IMAD.MOV.U32 R79, RZ, RZ, 0x1 ;  /* 0x00000001ff4f7424 */ /* 0x000fe600078e00ff */
[----:B------:R-:W-:Y:S05]  /*45a0*/  PLOP3.LUT P1, PT, PT, PT, UP1, 0x80, 0x8 ;  /* 0x000000000008781c */ /* 0x000fea0003f2f018 */
[----:B------:R-:W3:Y:S01]  /*45b0*/  @UP1 LDCU.64 UR4, c[0x0][0x888] ;  /* 0x00011100ff0417ac */ /* 0x000ee20008000a00 */
[----:B------:R-:W-:Y:S07]  /*45c0*/  @UP1 UIMAD UR6, UR36, UR26, URZ ;  /* 0x0000001a240612a4 */ /* 0x000fee000f8e02ff */
[----:B------:R-:W-:Y:S01]  /*45d0*/  @!P1 PRMT R79, R0, 0x7610, R79 ;  /* 0x00007610004f9816 */ /* 0x000fe2000000004f */
[----:B---3--:R-:W-:Y:S06]  /*45e0*/  @UP1 UIMAD.WIDE UR4, UR6, 0x4, UR4 ;  /* 0x00000004060418a5 */ /* 0x008fec000f8e0204 */
[----:B------:R-:W-:Y:S01]  /*45f0*/  IMAD.U32 R4, RZ, RZ, UR4 ;  /* 0x00000004ff047e24 */ /* 0x000fe2000f8e00ff */
[----:B------:R-:W-:Y:S04]  /*4600*/  MOV R5, UR5 ;  /* 0x0000000500057c02 */ /* 0x000fe80008000f00 */
[----:B------:R-:W3:Y:S01]  /*4610*/  @!UP1 LDCU UR4, c[0x0][0x880] ;  /* 0x00011000ff0497ac */ /* 0x000ee20008000800 */
[----:B--2--5:R4:W5:Y:S02]  /*4620*/  @P1 LDG.E R39, desc[UR8][R4.64] ;  /* 0x0000000804271981 */ /* 0x024964000c1e1900 */
[----:B---34-:R-:W-:Y:S07]  /*4630*/  @!P1 IMAD.U32 R39, RZ, RZ, UR4 ;  /* 0x00000004ff279e24 */ /* 0x018fee000f8e00ff */
.L_x_80:
[----:B-----5:R-:W-:Y:S01]  /*4640*/  @!P0 FSETP.EQ.AND P2, PT, R39, RZ, PT ;  /* 0x000000ff2700820b */ /* 0x020fe20003f42000 */
[----:B------:R-:W-:Y:S01]  /*4650*/  @!UPT UIADD3 URZ, UPT, UPT, URZ, URZ, URZ ;  /* 0x000000fffffff290 */ /* 0x000fe2000fffe0ff */
[----:B------:R-:W-:Y:S11]  /*4660*/  @!P0 BRA `(.L_x_81) ;  /* 0x0000000000148947 */ /* 0x000ff60003800000 */
[----:B------:R-:W-:Y:S02]  /*4670*/  LOP3.LUT P0, RZ, R79, 0xff, RZ, 0xc0, !PT ;  /* 0x000000ff4fff7812 */ /* 0x000fe4000780c0ff */
[----:B------:R-:W-:Y:S04]  /*4680*/  PLOP3.LUT P2, PT, PT, PT, UP1, 0x80, 0x8 ;  /* 0x000000000008781c */ /* 0x000fe80003f4f018 */
[----:B------:R-:W-:Y:S07]  /*4690*/  PLOP3.LUT P2, PT, P2, PT, PT, 0x8, 0x80 ;  /* 0x000000000080781c */ /* 0x000fee000174e170 */
[----:B------:R-:W-:Y:S11]  /*46a0*/  @P0 FSETP.EQ.AND P2, PT, R39, RZ, PT ;  /* 0x000000ff2700020b */ /* 0x000ff60003f42000 */
[----:B------:R-:W-:Y:S02]  /*46b0*/  @!UPT UIADD3 URZ, UPT, UPT, URZ, URZ, URZ ;  /* 0x000000fffffff290 */ /* 0x000fe4000fffe0ff */
.L_x_81:
[----:B------:R-:W3:Y:S01]  /*46c0*/  SYNCS.PHASECHK.TRANS64.TRYWAIT P0, [UR17+0x58], R2 ;  /* 0x00005802ff0075a7 */ /* 0x000ee20008001111 */
[----:B------:R-:W-:Y:S02]  /*46d0*/  ELECT P1, URZ, PT ;  /* 0x0000000000ff782f */ /* 0x000fe40003820000 */
[----:B------:R-:W-:Y:S01]  /*46e0*/  IADD3 R10, PT, PT, R10, 0x1, RZ ;  /* 0x000000010a0a7810 */ /* 0x000fe20007ffe0ff */
[----:B---3--:R-:W-:Y:S10]  /*46f0*/  @!P0 BRA `(.L_x_82) ;  /* 0x0000002800048947 */ /* 0x008ff40003800000 */
.L_x_135:
[----:B------:R-:W-:Y:S01]  /*4700*/  PLOP3.LUT P1, PT, P2, P1, PT, 0xf2, 0x2f ;  /* 0x00000000002f781c */ /* 0x000fe20001723e72 */
[----:B------:R-:W-:Y:S01]  /*4710*/  UMOV UR18, 0x0 ;  /* 0x0000000000127882 */ /* 0x000fe20000000000 */
[----:B------:R-:W-:Y:S01]  /*4720*/  UMOV UR19, 0x10000000 ;  /* 0x1000000000137882 */ /* 0x000fe20000000000 */
[----:B------:R-:W-:Y:S01]  /*4730*/  UMOV UR12, UR36 ;  /* 0x00000024000c7c82 */ /* 0x000fe20008000000 */
[----:B------:R-:W-:Y:S01]  /*4740*/  LOP3.LUT R11, R11, 0x1, RZ, 0x3c, !PT ;  /* 0x000000010b0b7812 */ /* 0x000fe200078e3cff */
[----:B------:R-:W-:Y:S01]  /*4750*/  UMOV UR36, UR25 ;  /* 0x0000001900247c82 */ /* 0x000fe20008000000 */
[----:B------:R-:W-:Y:S07]  /*4760*/  UPLOP3.LUT UP4, UPT, UPT, UPT, UPT, 0x80, 0x8 ;  /* 0x000000000008789c */ /* 0x000fee0003f8f070 */
[----:B--2---:R-:W-:Y:S01]  /*4770*/  @!P1 IADD3 R2, P0, PT, R12, 0x580, RZ ;  /* 0x000005800c029810 */ /* 0x004fe20007f1e0ff */
[----:B------:R-:W-:Y:S03]  /*4780*/  VOTEU.ALL UP0, P1 ;  /* 0x0000000000ff7886 */ /* 0x000fe60000800000 */
[----:B------:R-:W-:Y:S01]  /*4790*/  @!P1 R2UR UR5, R2 ;  /* 0x00000000020592ca */ /* 0x000fe200000e0000 */
[----:B------:R-:W-:Y:S01]  /*47a0*/  @!P1 IMAD.X R0, RZ, RZ, R13, P0 ;  /* 0x000000ffff009224 */ /* 0x000fe200000e060d */
[----:B------:R-:W-:Y:S01]  /*47b0*/  @!UP0 USHF.L.U32 UR10, UR45, 0x6, URZ ;  /* 0x000000062d0a8899 */ /* 0x000fe200080006ff */
[----:B------:R-:W-:Y:S01]  /*47c0*/  ISETP.NE.AND P0, PT, R10, 0x2, PT ;  /* 0x000000020a00780c */ /* 0x000fe20003f05270 */
[----:B------:R-:W-:Y:S02]  /*47d0*/  @!UP0 USHF.L.U32 UR11, UR46, 0x6, URZ ;  /* 0x000000062e0b8899 */ /* 0x000fe400080006ff */
[----:B------:R-:W-:Y:S01]  /*47e0*/  @!P1 R2UR UR4, R0 ;  /* 0x00000000000492ca */ /* 0x000fe200000e0000 */
[----:B------:R-:W-:Y:S01]  /*47f0*/  @!UP0 UIADD3 UR8, UPT, UPT, UR17, 0x200, URZ ;  /* 0x0000020011088890 */ /* 0x000fe2000fffe0ff */
[----:B------:R-:W-:Y:S01]  /*4800*/  SEL R0, RZ, 0x1, P0 ;  /* 0x00000001ff007807 */ /* 0x000fe20000000000 */
[----:B------:R-:W-:Y:S01]  /*4810*/  @!UP0 UIADD3 UR9, UPT, UPT, UR17, 0x50, URZ ;  /* 0x0000005011098890 */ /* 0x000fe2000fffe0ff */
[----:B------:R-:W-:Y:S01]  /*4820*/  SEL R10, R10, RZ, P0 ;  /* 0x000000ff0a0a7207 */ /* 0x000fe20000000000 */
[----:B------:R-:W-:Y:S01]  /*4830*/  VOTEU.ALL UP0, P1 ;  /* 0x0000000000ff7886 */ /* 0x000fe20000800000 */
[----:B------:R-:W-:Y:S01]  /*4840*/  LOP3.LUT R9, R9, R0, RZ, 0x3c, !PT ;  /* 0x0000000009097212 */ /* 0x000fe200078e3cff */
[----:B------:R-:W-:Y:S01]  /*4850*/  IMAD.U32 R4, RZ, RZ, UR5 ;  /* 0x00000005ff047e24 */ /* 0x000fe2000f8e00ff */
[----:B------:R-:W-:Y:S02]  /*4860*/  UIADD3 UR45, UPT, UPT, UR7, UR57, URZ ;  /* 0x00000039072d7290 */ /* 0x000fe4000fffe0ff */
[----:B------:R-:W-:Y:S03]  /*4870*/  UIADD3 UR46, UPT, UPT, UR13, UR60, URZ ;  /* 0x0000003c0d2e7290 */ /* 0x000fe6000fffe0ff */
[----:B------:R-:W-:Y:S01]  /*4880*/  IMAD.U32 R5, RZ, RZ, UR4 ;  /* 0x00000004ff057e24 */ /* 0x000fe2000f8e00ff */
[----:B------:R-:W-:Y:S04]  /*4890*/  @!P1 R2UR UR4, R4 ;  /* 0x00000000040492ca */ /* 0x000fe800000e0000 */
[----:B------:R-:W-:Y:S11]  /*48a0*/  @!P1 R2UR UR5, R5 ;  /* 0x00000000050592ca */ /* 0x000ff600000e0000 */
[----:B------:R-:W-:Y:S02]  /*48b0*/  @!UPT UIADD3 URZ, UPT, UPT, URZ, URZ, URZ ;  /* 0x000000fffffff290 */ /* 0x000fe4000fffe0ff */
[----:B------:R2:W-:Y:S01]  /*48c0*/  @!UP0 UTMALDG.3D [UR8], [UR4], desc[UR18] ;  /* 0x00001208040085b4 */ /* 0x0005e20008011000 */
[----:B------:R2:W-:Y:S01]  /*48d0*/  @!P1 SYNCS.ARRIVE.TRANS64.RED.A0TR RZ, [UR17+0x50], R3 ;  /* 0x00005003ffff99a7 */ /* 0x0005e20008300411 */
[----:B------:R-:W-:Y:S01]  /*48e0*/  SYNCS.ARRIVE.TRANS64.RED.A1T0 RZ, [UR48], RZ ;  /* 0x000000ffffff79a7 */ /* 0x000fe20008100430 */
[----:B------:R-:W-:Y:S05]  /*48f0*/  BRA.U UP2, `(.L_x_83) ;  /* 0xfffffff502747547 */ /* 0x000fea000b83ffff */
[----:B------:R-:W-:Y:S07]  /*4900*/  MOV R0, UR17 ;  /* 0x0000001100007c02 */ /* 0x000fee0008000f00 */
.L_x_84:
[----:B---3--:R-:W-:-:S04]  /*4910*/  SHF.L.U32 R2, R11, 0x1f, RZ ;  /* 0x0000001f0b027819 */ /* 0x008fc800000006ff */
[----:B------:R3:W4:Y:S03]  /*4920*/  SYNCS.PHASECHK.TRANS64.TRYWAIT P0, [R0+URZ+0x58], R2 ;  /* 0x00005802000075a7 */ /* 0x00072600080011ff */
[----:B----4-:R-:W-:Y:S05]  /*4930*/  @!P0 NANOSLEEP.SYNCS 0x989680 ;  /* 0x009896800000895d */ /* 0x010fea0003900000 */
[----:B------:R-:W4:Y:S02]  /*4940*/  @!P0 SYNCS.PHASECHK.TRANS64 P0, [R0+URZ+0x58], R2 ;  /* 0x00005802000085a7 */ /* 0x000f2400080010ff */
[----:B-12-4-:R-:W-:Y:S05]  /*4950*/  @P0 EXIT ;  /* 0x000000000000094d */ /* 0x016fea0003800000 */
[----:B------:R-:W-:Y:S05]  /*4960*/  BRA `(.L_x_84) ;  /* 0xfffffffc00e87947 */ /* 0x000fea000383ffff */
.L_x_75:
[----:B------:R-:W-:-:S06]  /*4970*/  UISETP.GE.AND UP0, UPT, UR18, 0x4, UPT ;  /* 0x000000041200788c */ /* 0x000fcc000bf06270 */
[----:B------:R-:W-:-:S13]  /*4980*/  PLOP3.LUT P0, PT, PT, PT, UP0, 0x80, 0x8 ;  /* 0x000000000008781c */ /* 0x000fda0003f0f008 */
[----:B-1----:R-:W-:Y:S05]  /*4990*/  @!P0 EXIT ;  /* 0x000000000000894d */ /* 0x002fea0003800000 */
[----:B------:R-:W-:Y:S01]  /*49a0*/  BAR.SYNC.DEFER_BLOCKING 0x6, 0xa0 ;  /* 0x0182800000007b1d */ /* 0x000fe20000010000 */
[C---:B------:R-:W-:Y:S02]  /*49b0*/  IMAD.SHL.U32 R7, R76.reuse, 0x40, RZ ;  /* 0x000000404c077824 */ /* 0x040fe400078e00ff */
[----:B------:R-:W-:Y:S02]  /*49c0*/  HFMA2 R81, -RZ, RZ, 0, 0 ;  /* 0x00000000ff517431 */ /* 0x000fe400000001ff */
[C---:B------:R-:W-:Y:S01]  /*49d0*/  IMAD.SHL.U32 R4, R76.reuse, 0x20, RZ ;  /* 0x000000204c047824 */ /* 0x040fe200078e00ff */
[----:B------:R-:W-:Y:S01]  /*49e0*/  CS2R R82, SRZ ;  /* 0x0000000000527805 */ /* 0x000fe2000001ff00 */
[----:B------:R-:W-:Y:S01]  /*49f0*/  IMAD.SHL.U32 R6, R76, 0x2, RZ ;  /* 0x000000024c067824 */ /* 0x000fe200078e00ff */
[----:B------:R-:W-:Y:S01]  /*4a00*/  UMOV UR44, 0x400 ;  /* 0x00000400002c7882 */ /* 0x000fe20000000000 */
[----:B------:R-:W-:Y:S01]  /*4a10*/  LOP3.LUT R5, R7, 0x180, RZ, 0xc0, !PT ;  /* 0x0000018007057812 */ /* 0x000fe200078ec0ff */
[----:B------:R-:W-:Y:S01]  /*4a20*/  ULEA UR44, UR48, UR44, 0x18 ;  /* 0x0000002c302c7291 */ /* 0x000fe2000f8ec0ff */
[----:B------:R-:W-:Y:S01]  /*4a30*/  LOP3.LUT R4, R4, 0xc00, RZ, 0xc0, !PT ;  /* 0x00000c0004047812 */ /* 0x000fe200078ec0ff */
[----:B------:R-:W1:Y:S01]  /*4a40*/  LDC.64 R72, c[0x0][0x888] ;  /* 0x00022200ff487b82 */ /* 0x000e620000000a00 */
[----:B------:R-:W-:Y:S01]  /*4a50*/  LOP3.LUT R6, R5, 0x20, R6, 0xf8, !PT ;  /* 0x0000002005067812 */ /* 0x000fe200078ef806 */
[----:B------:R-:W-:Y:S01]  /*4a60*/  IMAD.SHL.U32 R5, R76, 0x8, RZ ;  /* 0x000000084c057824 */ /* 0x000fe200078e00ff */
[----:B------:R-:W-:Y:S01]  /*4a70*/  LOP3.LUT R4, R4, 0x40, R7, 0xf8, !PT ;  /* 0x0000004004047812 */ /* 0x000fe200078ef807 */
[----:B------:R-:W-:Y:S01]  /*4a80*/  IMAD.U32 R37, R76, 0x10000, RZ ;  /* 0x000100004c257824 */ /* 0x000fe200078e00ff */
[----:B------:R-:W-:Y:S01]  /*4a90*/  UIADD3 UR4, UPT, UPT, UR44, 0x1200, URZ ;  /* 0x000012002c047890 */ /* 0x000fe2000fffe0ff */
[----:B------:R-:W-:Y:S01]  /*4aa0*/  IMAD.MOV.U32 R36, RZ, RZ, RZ ;  /* 0x000000ffff247224 */ /* 0x000fe200078e00ff */
[----:B------:R-:W-:Y:S01]  /*4ab0*/  LOP3.LUT R5, R6, 0x30, R5, 0x78, !PT ;  /* 0x0000003006057812 */ /* 0x000fe200078e7805 */
[----:B------:R-:W2:Y:S01]  /*4ac0*/  LDC.64 R74, c[0x0][0x890] ;  /* 0x00022400ff4a7b82 */ /* 0x000ea20000000a00 */
[----:B------:R-:W-:Y:S01]  /*4ad0*/  LOP3.LUT R4, R4, 0x200, R7, 0xf8, !PT ;  /* 0x0000020004047812 */ /* 0x000fe200078ef807 */
[----:B------:R-:W-:Y:S01]  /*4ae0*/  IMAD.MOV.U32 R84, RZ, RZ, RZ ;  /* 0x000000ffff547224 */ /* 0x000fe200078e00ff */
[----:B------:R-:W-:Y:S01]  /*4af0*/  LOP3.LUT R37, R37, 0x600000, RZ, 0xc0, !PT ;  /* 0x0060000025257812 */ /* 0x000fe200078ec0ff */
[----:B------:R-:W-:Y:S01]  /*4b00*/  IMAD.U32 R85, RZ, RZ, UR4 ;  /* 0x00000004ff557e24 */ /* 0x000fe2000f8e00ff */
[----:B------:R-:W-:Y:S01]  /*4b10*/  LOP3.LUT R78, R4, R5, RZ, 0xfc, !PT ;  /* 0x00000005044e7212 */ /* 0x000fe200078efcff */
[----:B------:R-:W3:Y:S01]  /*4b20*/  LDS R0, [UR44+0x120] ;  /* 0x0001202cff007984 */ /* 0x000ee20008000800 */
[----:B------:R-:W-:Y:S01]  /*4b30*/  IMAD.SHL.U32 R4, R76, 0x10, RZ ;  /* 0x000000104c047824 */ /* 0x000fe200078e00ff */
[----:B------:R-:W4:Y:S01]  /*4b40*/  LDC.64 R70, c[0x0][0x8b0] ;  /* 0x00022c00ff467b82 */ /* 0x000f220000000a00 */
[----:B------:R-:W-:Y:S01]  /*4b50*/  IADD3 R77, PT, PT, R78, UR44, RZ ;  /* 0x0000002c4e4d7c10 */ /* 0x000fe2000fffe0ff */
[----:B------:R-:W1:Y:S02]  /*4b60*/  LDCU UR50, c[0x0][0x370] ;  /* 0x00006e00ff3277ac */ /* 0x000e640008000800 */
[----:B------:R-:W-:Y:S01]  /*4b70*/  LOP3.LUT R4, R4, 0x20, RZ, 0xc0, !PT ;  /* 0x0000002004047812 */ /* 0x000fe200078ec0ff */
[----:B------:R-:W1:Y:S03]  /*4b80*/  LDCU.64 UR62, c[0x0][0x348] ;  /* 0x00006900ff3e77ac */ /* 0x000e660008000a00 */
[----:B------:R-:W1:Y:S01]  /*4b90*/  LDC.64 R68, c[0x0][0x8a8] ;  /* 0x00022a00ff447b82 */ /* 0x000e620000000a00 */
[----:B------:R-:W-:Y:S01]  /*4ba0*/  IADD3 R77, PT, PT, -R4, 0x200, R77 ;  /* 0x00000200044d7810 */ /* 0x000fe20007ffe14d */
[----:B------:R-:W1:Y:S01]  /*4bb0*/  LDCU UR43, c[0x0][0xb0c] ;  /* 0x00016180ff2b77ac */ /* 0x000e620008000800 */
[----:B------:R-:W1:Y:S01]  /*4bc0*/  LDCU UR39, c[0x0][0xb30] ;  /* 0x00016600ff2777ac */ /* 0x000e620008000800 */
[----:B------:R-:W1:Y:S01]  /*4bd0*/  LDCU.64 UR58, c[0x0][0x888] ;  /* 0x00011100ff3a77ac */ /* 0x000e620008000a00 */
[----:B------:R-:W1:Y:S01]  /*4be0*/  LDCU.64 UR40, c[0x0][0xb28] ;  /* 0x00016500ff2877ac */ /* 0x000e620008000a00 */
[----:B------:R-:W1:Y:S01]  /*4bf0*/  LDCU.128 UR52, c[0x0][0xb10] ;  /* 0x00016200ff3477ac */ /* 0x000e620008000c00 */
[----:B------:R-:W1:Y:S01]  /*4c00*/  LDCU UR49, c[0x0][0x374] ;  /* 0x00006e80ff3177ac */ /* 0x000e620008000800 */
[----:B------:R-:W-:Y:S01]  /*4c10*/  UIADD3 UR56, UPT, UPT, UR44, 0x200, URZ ;  /* 0x000002002c387890 */ /* 0x000fe2000fffe0ff */
[----:B---3--:R-:W-:-:S11]  /*4c20*/  IMAD.IADD R37, R0, 0x1, R37 ;  /* 0x0000000100257824 */ /* 0x008fd600078e0225 */
.L_x_102:
[----:B------:R-:W-:Y:S02]  /*4c30*/  LEA R3, R81, UR44, 0x3 ;  /* 0x0000002c51037c11 */ /* 0x000fe4000f8e18ff */
[----:B------:R-:W-:Y:S02]  /*4c40*/  SHF.L.U32 R0, R83, 0x1f, RZ ;  /* 0x0000001f53007819 */ /* 0x000fe400000006ff */
[----:B-1----:R-:W-:Y:S02]  /*4c50*/  LEA R4, R81, UR44, 0x4 ;  /* 0x0000002c51047c11 */ /* 0x002fe4000f8e20ff */
[----:B------:R-:W3:Y:S02]  /*4c60*/  SYNCS.PHASECHK.TRANS64.TRYWAIT P0, [R3+URZ+0x70], R0 ;  /* 0x00007000030075a7 */ /* 0x000ee400080011ff */
[----:B--23--:R-:W-:Y:S05]  /*4c70*/  @!P0 BRA `(.L_x_85) ;  /* 0x0000002000bc8947 */ /* 0x00cfea0003800000 */
.L_x_136:
[----:B------:R-:W1:Y:S01]  /*4c80*/  LDS.128 R4, [R4+0x100] ;  /* 0x0001000004047984 */ /* 0x000e620000000c00 */
[----:B------:R-:W-:Y:S01]  /*4c90*/  UISETP.GE.AND UP0, UPT, UR42, 0x1, UPT ;  /* 0x000000012a00788c */ /* 0x000fe2000bf06270 */
[----:B------:R-:W-:Y:S01]  /*4ca0*/  @!PT LDS RZ, [RZ] ;  /* 0x00000000fffff984 */ /* 0x000fe20000000800 */
[----:B------:R-:W-:Y:S01]  /*4cb0*/  @!PT LDS RZ, [RZ] ;  /* 0x00000000fffff984 */ /* 0x000fe20000000800 */
[----:B------:R-:W-:Y:S01]  /*4cc0*/  @!PT LDS RZ, [RZ] ;  /* 0x00000000fffff984 */ /* 0x000fe20000000800 */
[----:B------:R-:W-:Y:S01]  /*4cd0*/  @!PT LDS RZ, [RZ] ;  /* 0x00000000fffff984 */ /* 0x000fe20000000800 */
[----:B------:R2:W-:Y:S06]  /*4ce0*/  MEMBAR.ALL.CTA ;  /* 0x0000000000007992 */ /* 0x0005ec0000008000 */
[----:B--2---:R-:W2:Y:S01]  /*4cf0*/  FENCE.VIEW.ASYNC.S ;  /* 0x00000000000073c6 */ /* 0x004ea20000000000 */
[----:B-1----:R-:W-:Y:S11]  /*4d00*/  LOP3.LUT P0, RZ, R6, 0x1, RZ, 0xc0, !PT ;  /* 0x0000000106ff7812 */ /* 0x002ff6000780c0ff */
[----:B------:R-:W-:Y:S02]  /*4d10*/  @!UPT UIADD3 URZ, UPT, UPT, URZ, URZ, URZ ;  /* 0x000000fffffff290 */ /* 0x000fe4000fffe0ff */
[----:B--2---:R-:W-:Y:S01]  /*4d20*/  VOTEU.ANY UP1, P0 ;  /* 0x0000000000ff7886 */ /* 0x004fe20000020100 */
[----:B------:R-:W-:Y:S01]  /*4d30*/  PLOP3.LUT P0, PT, PT, PT, UP1, 0x80, 0x8 ;  /* 0x000000000008781c */ /* 0x000fe20003f0f018 */
[----:B------:R-:W-:Y:S11]  /*4d40*/  UP2UR UR47, UPR, URZ, 0x2 ;  /* 0x00000002ff2f7883 */ /* 0x000ff60008000000 */
[----:B------:R-:W-:Y:S01]  /*4d50*/  @!UPT UIADD3 URZ, UPT, UPT, URZ, URZ, URZ ;  /* 0x000000fffffff290 */ /* 0x000fe2000fffe0ff */
[----:B---3--:R-:W-:Y:S02]  /*4d60*/  @P0 SHF.R.U32.HI R0, RZ, 0x10, R5 ;  /* 0x00000010ff000819 */ /* 0x008fe40000011605 */
        /* <DEDUP_REMOVED lines=12> */
[----:B------:R-:W2:Y:S01]  /*4e30*/  LDCU UR12, c[0x0][0xb20] ;  /* 0x00016400ff0c77ac */ /* 0x000ea20008000800 */
[----:B------:R-:W-:Y:S02]  /*4e40*/  UIMAD.WIDE.U32 UR4, UR49, UR55, URZ ;  /* 0x00000037310472a5 */ /* 0x000fe4000f8e00ff */
[----:B------:R-:W-:Y:S02]  /*4e50*/  UIMAD.WIDE.U32 UR6, UR50, UR52, URZ ;  /* 0x00000034320672a5 */ /* 0x000fe4000f8e00ff */
[----:B------:R-:W-:Y:S02]  /*4e60*/  UISETP.NE.AND UP0, UPT, UR54, 0x1, UPT ;  /* 0x000000013600788c */ /* 0x000fe4000bf05270 */
[----:B------:R-:W-:Y:S02]  /*4e70*/  UIMAD.WIDE.U32 UR8, UR37, UR55, URZ ;  /* 0x00000037250872a5 */ /* 0x000fe4000f8e00ff */
[----:B------:R-:W-:Y:S02]  /*4e80*/  UIMAD.WIDE.U32 UR10, UR38, UR52, URZ ;  /* 0x00000034260a72a5 */ /* 0x000fe4000f8e00ff */
[----:B------:R-:W-:Y:S02]  /*4e90*/  UISETP.NE.AND UP1, UPT, UR43, 0x1, UPT ;  /* 0x000000012b00788c */ /* 0x000fe4000bf25270 */
[----:B------:R-:W-:Y:S01]  /*4ea0*/  UISETP.NE.AND UP2, UPT, UR42, 0x1, UPT ;  /* 0x000000012a00788c */ /* 0x000fe2000bf45270 */
[----:B------:R-:W-:Y:S02]  /*4eb0*/  UMOV UR4, UR5 ;  /* 0x0000000500047c82 */ /* 0x000fe40008000000 */
[----:B--2---:R-:W-:Y:S03]  /*4ec0*/  USHF.R.U32.HI UR5, URZ, UR12, UR4 ;  /* 0x0000000cff057299 */ /* 0x004fe60008011604 */
[----:B------:R-:W-:Y:S02]  /*4ed0*/  UMOV UR4, UR7 ;  /* 0x0000000700047c82 */ /* 0x000fe40008000000 */
[----:B------:R-:W-:Y:S02]  /*4ee0*/  USHF.R.U32.HI UR7, URZ, UR53, UR4 ;  /* 0x00000035ff077299 */ /* 0x000fe40008011604 */
[----:B------:R-:W-:Y:S02]  /*4ef0*/  USEL UR4, UR49, UR5, !UP0 ;  /* 0x0000000531047287 */ /* 0x000fe4000c000000 */
[----:B------:R-:W-:Y:S01]  /*4f00*/  USEL UR7, UR50, UR7, !UP1 ;  /* 0x0000000732077287 */ /* 0x000fe2000c800000 */
[----:B------:R-:W-:Y:S01]  /*4f10*/  UMOV UR5, UR9 ;  /* 0x0000000900057c82 */ /* 0x000fe20008000000 */
[----:B------:R-:W-:Y:S02]  /*4f20*/  UIMAD.WIDE.U32 UR8, UR4, UR40, URZ ;  /* 0x00000028040872a5 */ /* 0x000fe4000f8e00ff */
[----:B------:R-:W-:Y:S03]  /*4f30*/  USHF.R.U32.HI UR6, URZ, UR12, UR5 ;  /* 0x0000000cff067299 */ /* 0x000fe60008011605 */
[----:B------:R-:W-:Y:S01]  /*4f40*/  UMOV UR5, UR11 ;  /* 0x0000000b00057c82 */ /* 0x000fe20008000000 */
[----:B------:R-:W-:Y:S02]  /*4f50*/  UIMAD.WIDE.U32 UR10, UR7, UR40, URZ ;  /* 0x00000028070a72a5 */ /* 0x000fe4000f8e00ff */
[----:B------:R-:W-:Y:S02]  /*4f60*/  USHF.R.U32.HI UR12, URZ, UR53, UR5 ;  /* 0x00000035ff0c7299 */ /* 0x000fe40008011605 */
[----:B------:R-:W-:Y:S01]  /*4f70*/  USEL UR6, UR37, UR6, !UP0 ;  /* 0x0000000625067287 */ /* 0x000fe2000c000000 */
[----:B------:R-:W-:Y:S02]  /*4f80*/  UMOV UR5, UR9 ;  /* 0x0000000900057c82 */ /* 0x000fe40008000000 */
[----:B------:R-:W-:Y:S01]  /*4f90*/  UMOV UR10, UR11 ;  /* 0x0000000b000a7c82 */ /* 0x000fe20008000000 */
[----:B------:R-:W-:Y:S02]  /*4fa0*/  @UP2 USHF.R.U32.HI UR4, URZ, UR41, UR5 ;  /* 0x00000029ff042299 */ /* 0x000fe40008011605 */
[----:B------:R-:W-:Y:S02]  /*4fb0*/  @UP2 USHF.R.U32.HI UR7, URZ, UR41, UR10 ;  /* 0x00000029ff072299 */ /* 0x000fe4000801160a */
[----:B------:R-:W-:Y:S02]  /*4fc0*/  UIMAD UR4, UR42, UR4, URZ ;  /* 0x000000042a0472a4 */ /* 0x000fe4000f8e02ff */
[----:B------:R-:W-:Y:S02]  /*4fd0*/  UIMAD.WIDE.U32 UR10, UR6, UR40, URZ ;  /* 0x00000028060a72a5 */ /* 0x000fe4000f8e00ff */
[----:B------:R-:W-:Y:S02]  /*4fe0*/  USEL UR5, UR38, UR12, !UP1 ;  /* 0x0000000c26057287 */ /* 0x000fe4000c800000 */
[----:B------:R-:W-:Y:S02]  /*4ff0*/  UIMAD UR8, UR42, UR7, URZ ;  /* 0x000000072a0872a4 */ /* 0x000fe4000f8e02ff */
[----:B------:R-:W-:Y:S03]  /*5000*/  UISETP.GE.AND UP0, UPT, UR6, UR4, UPT ;  /* 0x000000040600728c */ /* 0x000fe6000bf06270 */
[----:B------:R-:W-:Y:S01]  /*5010*/  UMOV UR4, UR11 ;  /* 0x0000000b00047c82 */ /* 0x000fe20008000000 */
[----:B------:R-:W-:Y:S02]  /*5020*/  UISETP.GE.OR UP0, UPT, UR5, UR8, UP0 ;  /* 0x000000080500728c */ /* 0x000fe40008706670 */
[----:B------:R-:W-:Y:S02]  /*5030*/  USHF.R.U32.HI UR4, URZ, UR41, UR4 ;  /* 0x00000029ff047299 */ /* 0x000fe40008011604 */
[----:B------:R-:W-:Y:S02]  /*5040*/  UIMAD.WIDE.U32 UR8, UR5, UR40, URZ ;  /* 0x00000028050872a5 */ /* 0x000fe4000f8e00ff */
[----:B------:R-:W-:Y:S02]  /*5050*/  USEL UR11, UR6, UR4, !UP2 ;  /* 0x00000004060b7287 */ /* 0x000fe4000d000000 */
[----:B------:R-:W-:Y:S02]  /*5060*/  UIADD3 UR8, UPT, UPT, -UR5, URZ, URZ ;  /* 0x000000ff05087290 */ /* 0x000fe4000fffe1ff */
[----:B------:R-:W-:Y:S01]  /*5070*/  UIADD3 UR10, UPT, UPT, -UR11, URZ, URZ ;  /* 0x000000ff0b0a7290 */ /* 0x000fe2000fffe1ff */
[----:B------:R-:W-:Y:S01]  /*5080*/  @!UP0 UMOV UR4, UR9 ;  /* 0x0000000900048c82 */ /* 0x000fe20008000000 */
[----:B------:R-:W-:Y:S02]  /*5090*/  UIADD3 UR9, UPT, UPT, -UR6, URZ, URZ ;  /* 0x000000ff06097290 */ /* 0x000fe4000fffe1ff */
[----:B------:R-:W-:Y:S02]  /*50a0*/  @!UP0 USHF.R.U32.HI UR4, URZ, UR41, UR4 ;  /* 0x00000029ff048299 */ /* 0x000fe40008011604 */
[----:B------:R-:W-:Y:S02]  /*50b0*/  UIMAD UR10, UR42, UR10, UR6 ;  /* 0x0000000a2a0a72a4 */ /* 0x000fe4000f8e0206 */
[----:B------:R-:W-:Y:S04]  /*50c0*/  @!UP0 USEL UR4, UR5, UR4, !UP2 ;  /* 0x0000000405048287 */ /* 0x000fe8000d000000 */
[----:B------:R-:W-:Y:S02]  /*50d0*/  @!UP0 UIMAD UR10, UR7, UR10, UR4 ;  /* 0x0000000a070a82a4 */ /* 0x000fe4000f8e0204 */
[----:B------:R-:W-:Y:S02]  /*50e0*/  @!UP0 UIADD3 UR11, UPT, UPT, UR11, -UR4, URZ ;  /* 0x800000040b0b8290 */ /* 0x000fe4000fffe0ff */
[----:B------:R-:W-:Y:S02]  /*50f0*/  UIMAD UR7, UR43, UR8, UR38 ;  /* 0x000000082b0772a4 */ /* 0x000fe4000f8e0226 */
[----:B------:R-:W-:Y:S02]  /*5100*/  @!UP0 UIMAD UR6, UR11, UR42, UR5 ;  /* 0x0000002a0b0682a4 */ /* 0x000fe4000f8e0205 */
[----:B------:R-:W-:Y:S01]  /*5110*/  UIMAD UR4, UR54, UR9, UR37 ;  /* 0x00000009360472a4 */ /* 0x000fe2000f8e0225 */
[----:B------:R-:W-:Y:S02]  /*5120*/  @!UP0 UMOV UR5, UR10 ;  /* 0x0000000a00058c82 */ /* 0x000fe40008000000 */
[----:B------:R-:W-:Y:S02]  /*5130*/  UIMAD UR38, UR5, UR43, UR7 ;  /* 0x0000002b052672a4 */ /* 0x000fe4000f8e0207 */
[----:B------:R-:W-:Y:S11]  /*5140*/  UIMAD UR37, UR6, UR54, UR4 ;  /* 0x00000036062572a4 */ /* 0x000ff6000f8e0204 */
[----:B------:R-:W-:Y:S01]  /*5150*/  @!UPT UIADD3 URZ, UPT, UPT, URZ, URZ, URZ ;  /* 0x000000fffffff290 */ /* 0x000fe2000fffe0ff */
.L_x_86:
[----:B------:R-:W-:Y:S01]  /*5160*/  UISETP.NE.AND UP0, UPT, UR39, 0x1, UPT ;  /* 0x000000012700788c */ /* 0x000fe2000bf05270 */
[----:B------:R-:W-:Y:S10]  /*5170*/  IADD3 R81, PT, PT, R81, 0x1, RZ ;  /* 0x0000000151517810 */ /* 0x000ff40007ffe0ff */
[----:B------:R-:W2:Y:S01]  /*5180*/  @!UP0 LDCU.128 UR12, c[0x0][0xb10] ;  /* 0x00016200ff0c87ac */ /* 0x000ea20008000c00 */
[----:B------:R-:W3:Y:S01]  /*5190*/  @!UP0 LDCU UR5, c[0x0][0xb0c] ;  /* 0x00016180ff0587ac */ /* 0x000ee20008000800 */
[----:B------:R-:W4:Y:S01]  /*51a0*/  @!UP0 LDCU UR10, c[0x0][0xb20] ;  /* 0x00016400ff0a87ac */ /* 0x000f220008000800 */
[----:B--2---:R-:W-:Y:S02]  /*51b0*/  UIMAD.WIDE.U32 UR8, UR38, UR12, URZ ;  /* 0x0000000c260872a5 */ /* 0x004fe4000f8e00ff */
[----:B------:R-:W-:Y:S02]  /*51c0*/  UIMAD.WIDE.U32 UR6, UR37, UR15, URZ ;  /* 0x0000000f250672a5 */ /* 0x000fe4000f8e00ff */
[----:B------:R-:W-:Y:S03]  /*51d0*/  @!UP0 UISETP.NE.AND UP1, UPT, UR14, 0x1, UPT ;  /* 0x000000010e00888c */ /* 0x000fe6000bf25270 */
[----:B------:R-:W-:Y:S01]  /*51e0*/  @!UP0 UMOV UR4, UR9 ;  /* 0x0000000900048c82 */ /* 0x000fe20008000000 */
[----:B---3--:R-:W-:Y:S02]  /*51f0*/  @!UP0 UISETP.NE.AND UP2, UPT, UR5, 0x1, UPT ;  /* 0x000000010500888c */ /* 0x008fe4000bf45270 */
[----:B------:R-:W-:Y:S01]  /*5200*/  @!UP0 USHF.R.U32.HI UR4, URZ, UR13, UR4 ;  /* 0x0000000dff048299 */ /* 0x000fe20008011604 */
[----:B------:R-:W-:Y:S02]  /*5210*/  @!UP0 UMOV UR6, UR7 ;  /* 0x0000000700068c82 */ /* 0x000fe40008000000 */
[----:B----4-:R-:W-:Y:S02]  /*5220*/  @!UP0 USHF.R.U32.HI UR6, URZ, UR10, UR6 ;  /* 0x0000000aff068299 */ /* 0x010fe40008011606 */
[----:B------:R-:W-:Y:S02]  /*5230*/  @!UP0 USEL UR7, UR38, UR4, !UP2 ;  /* 0x0000000426078287 */ /* 0x000fe4000d000000 */
[----:B------:R-:W-:Y:S04]  /*5240*/  @!UP0 USEL UR6, UR37, UR6, !UP1 ;  /* 0x0000000625068287 */ /* 0x000fe8000c800000 */
[----:B------:R-:W-:Y:S02]  /*5250*/  @!UP0 UIADD3 UR4, UPT, UPT, -UR7, UR6, URZ ;  /* 0x0000000607048290 */ /* 0x000fe4000fffe1ff */
[----:B------:R-:W-:Y:S02]  /*5260*/  @!UP0 UIADD3 UR6, UPT, UPT, UR7, -UR6, URZ ;  /* 0x8000000607068290 */ /* 0x000fe4000fffe0ff */
[----:B------:R-:W-:Y:S02]  /*5270*/  @!UP0 UIMAD UR38, UR4, UR5, UR38 ;  /* 0x00000005042682a4 */ /* 0x000fe4000f8e0226 */
[----:B------:R-:W-:Y:S02]  /*5280*/  @!UP0 UIMAD UR37, UR6, UR14, UR37 ;  /* 0x0000000e062582a4 */ /* 0x000fe4000f8e0225 */
[----:B------:R-:W-:Y:S09]  /*5290*/  ULOP3.LUT UP0, URZ, UR56, 0x1b0, URZ, 0xc0, !UPT ;  /* 0x000001b038ff7892 */ /* 0x000ff2000f80c0ff */
[----:B------:R-:W-:Y:S05]  /*52a0*/  BRA.U !UP0, `(.L_x_87) ;  /* 0x0000000108407547 */ /* 0x000fea000b800000 */
[----:B------:R-:W2:Y:S01]  /*52b0*/  LDCU.64 UR8, c[0x4][0x80] ;  /* 0x01001000ff0877ac */ /* 0x000ea20008000a00 */
[----:B------:R-:W-:Y:S01]  /*52c0*/  MOV R3, 0x0 ;  /* 0x0000000000037802 */ /* 0x000fe20000000f00 */
[----:B------:R-:W-:Y:S02]  /*52d0*/  HFMA2 R12, -RZ, RZ, 0, 5.9604644775390625e-08 ;  /* 0x00000001ff0c7431 */ /* 0x000fe400000001ff */
[----:B------:R-:W-:Y:S02]  /*52e0*/  IMAD.MOV.U32 R8, RZ, RZ, 0x70 ;  /* 0x00000070ff087424 */ /* 0x000fe400078e00ff */
[----:B------:R-:W-:Y:S01]  /*52f0*/  IMAD.MOV.U32 R13, RZ, RZ, RZ ;  /* 0x000000ffff0d7224 */ /* 0x000fe200078e00ff */
[----:B------:R-:W3:Y:S01]  /*5300*/  LDCU.64 UR6, c[0x4][0x88] ;  /* 0x01001100ff0677ac */ /* 0x000ee20008000a00 */
[----:B------:R-:W4:Y:S01]  /*5310*/  LDC.64 R2, c[0x4][R3] ;  /* 0x0100000003027b82 */ /* 0x000f220000000a00 */
[----:B------:R-:W1:Y:S01]  /*5320*/  LDCU.64 UR4, c[0x4][0x8] ;  /* 0x01000100ff0477ac */ /* 0x000e620008000a00 */
[----:B--2---:R-:W-:Y:S01]  /*5330*/  MOV R5, UR9 ;  /* 0x0000000900057c02 */ /* 0x004fe20008000f00 */
[----:B------:R-:W-:Y:S01]  /*5340*/  IMAD.U32 R4, RZ, RZ, UR8 ;  /* 0x00000008ff047e24 */ /* 0x000fe2000f8e00ff */
[----:B---3--:R-:W-:Y:S01]  /*5350*/  MOV R7, UR7 ;  /* 0x0000000700077c02 */ /* 0x008fe20008000f00 */
[----:B------:R-:W-:Y:S01]  /*5360*/  IMAD.U32 R6, RZ, RZ, UR6 ;  /* 0x00000006ff067e24 */ /* 0x000fe2000f8e00ff */
[----:B-1----:R-:W-:Y:S01]  /*5370*/  MOV R11, UR5 ;  /* 0x00000005000b7c02 */ /* 0x002fe20008000f00 */
[----:B------:R-:W-:Y:S02]  /*5380*/  IMAD.U32 R10, RZ, RZ, UR4 ;  /* 0x00000004ff0a7e24 */ /* 0x000fe4000f8e00ff */
[----:B------:R-:W-:Y:S07]  /*5390*/  LEPC R20, `(.L_x_87) ;  /* 0x000000001014794e */ /* 0x000fee0000000000 */
[----:B----45:R-:W-:Y:S05]  /*53a0*/  CALL.ABS.NOINC R2 ;  /* 0x0000000002007343 */ /* 0x030fea0003c00000 */
.L_x_87:
[----:B------:R-:W-:Y:S01]  /*53b0*/  LOP3.LUT P0, RZ, R85, 0x1b0, RZ, 0xc0, !PT ;  /* 0x000001b055ff7812 */ /* 0x000fe2000780c0ff */
[----:B------:R-:W-:Y:S11]  /*53c0*/  BSSY.RECONVERGENT B6, `(.L_x_88) ;  /* 0x0000013000067945 */ /* 0x000ff60003800200 */
[----:B------:R-:W-:Y:S01]  /*53d0*/  @!UPT UIADD3 URZ, UPT, UPT, URZ, URZ, URZ ;  /* 0x000000fffffff290 */ /* 0x000fe2000fffe0ff */
[----:B------:R-:W-:Y:S05]  /*53e0*/  @!P0 BRA `(.L_x_89) ;  /* 0x0000000000408947 */ /* 0x000fea0003800000 */
        /* <DEDUP_REMOVED lines=16> */
.L_x_89:
[----:B------:R-:W-:Y:S05]  /*54f0*/  BSYNC.RECONVERGENT B6 ;  /* 0x0000000000067941 */ /* 0x000fea0003800200 */
.L_x_88:
[----:B------:R-:W-:Y:S01]  /*5500*/  ISETP.NE.U32.AND P3, PT, R74, RZ, PT ;  /* 0x000000ff4a00720c */ /* 0x000fe20003f65070 */
[----:B------:R-:W-:Y:S01]  /*5510*/  UISETP.NE.AND UP1, UPT, UR61, URZ, UPT ;  /* 0x000000ff3d00728c */ /* 0x000fe2000bf25270 */
[----:B------:R-:W-:Y:S02]  /*5520*/  ISETP.NE.U32.AND P4, PT, R70, RZ, PT ;  /* 0x000000ff4600720c */ /* 0x000fe40003f85070 */
[----:B------:R-:W-:Y:S02]  /*5530*/  ISETP.NE.AND.EX P3, PT, R75, RZ, PT, P3 ;  /* 0x000000ff4b00720c */ /* 0x000fe40003f65330 */
[----:B------:R-:W-:Y:S02]  /*5540*/  PLOP3.LUT P1, PT, PT, PT, PT, 0x8, 0x80 ;  /* 0x000000000080781c */ /* 0x000fe40003f2e170 */
[----:B------:R-:W-:Y:S02]  /*5550*/  PLOP3.LUT P0, PT, PT, PT, UP1, 0x80, 0x8 ;  /* 0x000000000008781c */ /* 0x000fe40003f0f018 */
[----:B------:R-:W-:Y:S02]  /*5560*/  ISETP.NE.AND.EX P4, PT, R71, RZ, PT, P4 ;  /* 0x000000ff4700720c */ /* 0x000fe40003f85340 */
[----:B------:R-:W2:Y:S09]  /*5570*/  @UP1 LDCU.64 UR4, c[0x0][0x888] ;  /* 0x00011100ff0417ac */ /* 0x000eb20008000a00 */
[----:B------:R-:W-:Y:S01]  /*5580*/  @P0 PLOP3.LUT P1, PT, P3, PT, PT, 0x80, 0x8 ;  /* 0x000000000008081c */ /* 0x000fe20001f2f070 */
[----:B--2---:R-:W-:Y:S04]  /*5590*/  @UP1 UISETP.NE.U32.AND UP0, UPT, UR4, URZ, UPT ;  /* 0x000000ff0400128c */ /* 0x004fe8000bf05070 */
[----:B------:R-:W-:Y:S04]  /*55a0*/  @UP1 UISETP.NE.AND.EX UP0, UPT, UR5, URZ, UPT, UP0 ;  /* 0x000000ff0500128c */ /* 0x000fe8000bf05300 */
[----:B------:R-:W-:Y:S01]  /*55b0*/  @UP1 USEL UR4, URZ, 0xffffffff, UP0 ;  /* 0xffffffffff041887 */ /* 0x000fe20008000000 */
[----:B------:R-:W-:Y:S11]  /*55c0*/  @!P3 BRA `(.L_x_90) ;  /* 0x000000000030b947 */ /* 0x000ff60003800000 */
[----:B------:R-:W-:Y:S01]  /*55d0*/  ISETP.NE.U32.AND P2, PT, R72, RZ, PT ;  /* 0x000000ff4800720c */ /* 0x000fe20003f45070 */
[----:B------:R-:W2:Y:S01]  /*55e0*/  LDCU.64 UR6, c[0x0][0x358] ;  /* 0x00006b00ff0677ac */ /* 0x000ea20008000a00 */
[----:B------:R-:W-:Y:S02]  /*55f0*/  IMAD.MOV.U32 R79, RZ, RZ, 0x1 ;  /* 0x00000001ff4f7424 */ /* 0x000fe400078e00ff */
[----:B------:R-:W-:Y:S11]  /*5600*/  ISETP.NE.AND.EX P2, PT, R73, RZ, PT, P2 ;  /* 0x000000ff4900720c */ /* 0x000ff60003f45320 */
[----:B------:R-:W-:Y:S02]  /*5610*/  @!UPT UIADD3 URZ, UPT, UPT, URZ, URZ, URZ ;  /* 0x000000fffffff290 */ /* 0x000fe4000fffe0ff */
[----:B------:R-:W3:Y:S01]  /*5620*/  @P2 LDC.64 R2, c[0x0][0x888] ;  /* 0x00022200ff022b82 */ /* 0x000ee20000000a00 */
[----:B-1----:R-:W-:Y:S04]  /*5630*/  @P2 IMAD R0, R74, UR36, RZ ;  /* 0x000000244a002c24 */ /* 0x002fe8000f8e02ff */
[----:B---3--:R-:W-:Y:S04]  /*5640*/  @P2 IMAD.WIDE R2, R0, 0x4, R2 ;  /* 0x0000000400022825 */ /* 0x008fe800078e0202 */
[----:B------:R-:W-:Y:S01]  /*5650*/  HFMA2 R0, -RZ, RZ, 0, 5.9604644775390625e-08 ;  /* 0x00000001ff007431 */ /* 0x000fe200000001ff */
[----:B--2--5:R2:W5:Y:S04]  /*5660*/  @P2 LDG.E R39, desc[UR6][R2.64] ;  /* 0x0000000602272981 */ /* 0x024568000c1e1900 */
[----:B------:R-:W-:Y:S01]  /*5670*/  @!P2 PRMT R79, R0, 0x7610, R79 ;  /* 0x00007610004fa816 */ /* 0x000fe2000000004f */
[----:B--2---:R-:W3:Y:S06]  /*5680*/  @!P2 LDC R39, c[0x0][0x880] ;  /* 0x00022000ff27ab82 */ /* 0x004eec0000000800 */
.L_x_90:
[----:B------:R-:W-:Y:S05]  /*5690*/  @!P4 BRA `(.L_x_91) ;  /* 0x000000000024c947 */ /* 0x000fea0003800000 */
[----:B------:R-:W-:Y:S01]  /*56a0*/  ISETP.NE.U32.AND P2, PT, R68, RZ, PT ;  /* 0x000000ff4400720c */ /* 0x000fe20003f45070 */
[----:B------:R-:W2:Y:S03]  /*56b0*/  LDCU.64 UR6, c[0x0][0x358] ;  /* 0x00006b00ff0677ac */ /* 0x000ea60008000a00 */
[----:B------:R-:W-:Y:S11]  /*56c0*/  ISETP.NE.AND.EX P2, PT, R69, RZ, PT, P2 ;  /* 0x000000ff4500720c */ /* 0x000ff60003f45320 */
[----:B------:R-:W-:Y:S02]  /*56d0*/  @!UPT UIADD3 URZ, UPT, UPT, URZ, URZ, URZ ;  /* 0x000000fffffff290 */ /* 0x000fe4000fffe0ff */
[----:B------:R-:W4:Y:S01]  /*56e0*/  @P2 LDC.64 R2, c[0x0][0x8a8] ;  /* 0x00022a00ff022b82 */ /* 0x000f220000000a00 */
[----:B-1----:R-:W-:Y:S04]  /*56f0*/  @P2 IMAD R0, R70, UR36, RZ ;  /* 0x0000002446002c24 */ /* 0x002fe8000f8e02ff */
[----:B----4-:R-:W-:Y:S05]  /*5700*/  @P2 IMAD.WIDE R2, R0, 0x4, R2 ;  /* 0x0000000400022825 */ /* 0x010fea00078e0202 */
[----:B--2--5:R2:W5:Y:S02]  /*5710*/  @P2 LDG.E R38, desc[UR6][R2.64] ;  /* 0x0000000602262981 */ /* 0x024564000c1e1900 */
[----:B--2---:R-:W4:Y:S02]  /*5720*/  @!P2 LDC R38, c[0x0][0x8a0] ;  /* 0x00022800ff26ab82 */ /* 0x004f240000000800 */
.L_x_91:
[----:B---3-5:R-:W-:Y:S01]  /*5730*/  @P0 FSETP.NEU.AND P4, PT, R39, RZ, PT ;  /* 0x000000ff2700020b */ /* 0x028fe20003f8d000 */
[----:B-1----:R-:W-:Y:S01]  /*5740*/  IMAD.U32 R0, RZ, RZ, UR4 ;  /* 0x00000004ff007e24 */ /* 0x002fe2000f8e00ff */
[----:B------:R-:W-:Y:S01]  /*5750*/  @P0 LOP3.LUT P2, RZ, R79, 0xff, RZ, 0xc0, !PT ;  /* 0x000000ff4fff0812 */ /* 0x000fe2000784c0ff */
[----:B------:R-:W-:Y:S01]  /*5760*/  BSSY B1, `(.L_x_92) ;  /* 0x0000039000017945 */ /* 0x000fe20003800000 */
[----:B------:R-:W-:Y:S02]  /*5770*/  @P0 SEL R2, RZ, 0xffffffff, P4 ;  /* 0xffffffffff020807 */ /* 0x000fe40002000000 */
[----:B------:R-:W-:Y:S02]  /*5780*/  CS2R R66, SRZ ;  /* 0x0000000000427805 */ /* 0x000fe4000001ff00 */
[----:B------:R-:W-:Y:S02]  /*5790*/  LEA R22, R36, UR44, 0x3 ;  /* 0x0000002c24167c11 */ /* 0x000fe4000f8e18ff */
[----:B------:R-:W-:Y:S02]  /*57a0*/  CS2R R64, SRZ ;  /* 0x0000000000407805 */ /* 0x000fe4000001ff00 */
[----:B------:R-:W-:Y:S02]  /*57b0*/  @P1 SEL R2, R0, R2, !P2 ;  /* 0x0000000200021207 */ /* 0x000fe40005000000 */
[----:B------:R-:W-:Y:S02]  /*57c0*/  CS2R R18, SRZ ;  /* 0x0000000000127805 */ /* 0x000fe4000001ff00 */
[----:B------:R-:W-:Y:S02]  /*57d0*/  SHF.L.U32 R3, R84, 0x1f, RZ ;  /* 0x0000001f54037819 */ /* 0x000fe400000006ff */
[----:B------:R-:W-:Y:S02]  /*57e0*/  CS2R R16, SRZ ;  /* 0x0000000000107805 */ /* 0x000fe4000001ff00 */
[----:B------:R-:W-:Y:S02]  /*57f0*/  @P0 LOP3.LUT R2, R2, 0x1, RZ, 0xc0, !PT ;  /* 0x0000000102020812 */ /* 0x000fe400078ec0ff */
[----:B------:R-:W-:Y:S02]  /*5800*/  PLOP3.LUT P5, PT, PT, PT, PT, 0x8, 0x80 ;  /* 0x000000000080781c */ /* 0x000fe40003fae170 */
[----:B------:R-:W-:Y:S02]  /*5810*/  ISETP.NE.U32.OR P1, PT, R2, 0x1, !P0 ;  /* 0x000000010200780c */ /* 0x000fe40004725470 */
[----:B------:R-:W-:Y:S11]  /*5820*/  LEA.HI R2, R36, R36, RZ, 0x1 ;  /* 0x0000002424027211 */ /* 0x000ff600078f08ff */
[----:B------:R-:W-:Y:S04]  /*5830*/  @P1 SHF.L.U32 R0, R82, 0x1f, RZ ;  /* 0x0000001f52001819 */ /* 0x000fe800000006ff */
[----:B------:R1:W2:Y:S01]  /*5840*/  @P1 SYNCS.PHASECHK.TRANS64.TRYWAIT P0, [UR44+0x50], R0 ;  /* 0x00005000ff0015a7 */ /* 0x0002a2000800112c */
[----:B------:R3:W3:Y:S01]  /*5850*/  SYNCS.PHASECHK.TRANS64.TRYWAIT P4, [R22+URZ+0x90], R3 ;  /* 0x00009003160075a7 */ /* 0x0006e200080811ff */
[C---:B-1----:R-:W-:Y:S01]  /*5860*/  IMAD.SHL.U32 R0, R2.reuse, 0x20, RZ ;  /* 0x0000002002007824 */ /* 0x042fe200078e00ff */
[----:B------:R-:W-:Y:S04]  /*5870*/  LOP3.LUT R2, R2, 0xffe, RZ, 0xc0, !PT ;  /* 0x00000ffe02027812 */ /* 0x000fe800078ec0ff */
[----:B------:R-:W-:Y:S01]  /*5880*/  LOP3.LUT R0, R0, 0xffffffc0, RZ, 0xc0, !PT ;  /* 0xffffffc000007812 */ /* 0x000fe200078ec0ff */
[----:B------:R-:W-:Y:S04]  /*5890*/  IMAD.IADD R2, R36, 0x1, -R2 ;  /* 0x0000000124027824 */ /* 0x000fe800078e0a02 */
[----:B------:R-:W-:Y:S04]  /*58a0*/  IMAD.IADD R0, R37, 0x1, R0 ;  /* 0x0000000125007824 */ /* 0x000fe800078e0200 */
[----:B------:R-:W-:Y:S01]  /*58b0*/  IMAD R2, R2, 0x100000, R0 ;  /* 0x0010000002027824 */ /* 0x000fe200078e0200 */
[----:B--2---:R-:W-:Y:S01]  /*58c0*/  @P1 PLOP3.LUT P5, PT, P0, PT, PT, 0x8, 0x80 ;  /* 0x000000000080181c */ /* 0x004fe200007ae170 */
[----:B------:R-:W-:Y:S01]  /*58d0*/  @!UPT UIADD3 URZ, UPT, UPT, URZ, URZ, URZ ;  /* 0x000000fffffff290 */ /* 0x000fe2000fffe0ff */
[----:B---3--:R-:W-:Y:S11]  /*58e0*/  @!P1 BRA `(.L_x_93) ;  /* 0x0000000000809947 */ /* 0x008ff60003800000 */
[----:B------:R-:W-:Y:S01]  /*58f0*/  ISETP.NE.U32.AND P0, PT, RZ, UR58, PT ;  /* 0x0000003aff007c0c */ /* 0x000fe2000bf05070 */
[----:B------:R-:W-:Y:S01]  /*5900*/  BSSY B0, `(.L_x_94) ;  /* 0x0000012000007945 */ /* 0x000fe20003800000 */
[----:B------:R-:W-:Y:S02]  /*5910*/  FSETP.NEU.AND P2, PT, R39, RZ, PT ;  /* 0x000000ff2700720b */ /* 0x000fe40003f4d000 */
[----:B------:R-:W-:Y:S02]  /*5920*/  CS2R R18, SRZ ;  /* 0x0000000000127805 */ /* 0x000fe4000001ff00 */
[----:B------:R-:W-:Y:S02]  /*5930*/  ISETP.NE.AND.EX P0, PT, RZ, UR59, PT, P0 ;  /* 0x0000003bff007c0c */ /* 0x000fe4000bf05300 */
[----:B------:R-:W-:Y:S02]  /*5940*/  CS2R R16, SRZ ;  /* 0x0000000000107805 */ /* 0x000fe4000001ff00 */
[----:B------:R-:W-:Y:S02]  /*5950*/  LOP3.LUT P1, RZ, R79, 0xff, RZ, 0xc0, !PT ;  /* 0x000000ff4fff7812 */ /* 0x000fe4000782c0ff */
[----:B------:R-:W-:Y:S02]  /*5960*/  CS2R R66, SRZ ;  /* 0x0000000000427805 */ /* 0x000fe4000001ff00 */
[----:B------:R-:W-:Y:S02]  /*5970*/  SEL R0, RZ, 0xffffffff, P2 ;  /* 0xffffffffff007807 */ /* 0x000fe40001000000 */
[----:B------:R-:W-:Y:S02]  /*5980*/  CS2R R64, SRZ ;  /* 0x0000000000407805 */ /* 0x000fe4000001ff00 */
[----:B------:R-:W-:Y:S04]  /*5990*/  SEL R4, RZ, 0xffffffff, P0 ;  /* 0xffffffffff047807 */ /* 0x000fe80000000000 */
[----:B------:R-:W-:Y:S04]  /*59a0*/  @P3 SEL R0, R4, R0, !P1 ;  /* 0x0000000004003207 */ /* 0x000fe80004800000 */
[----:B------:R-:W-:Y:S04]  /*59b0*/  LOP3.LUT R0, R0, 0x1, RZ, 0xc0, !PT ;  /* 0x0000000100007812 */ /* 0x000fe800078ec0ff */
[----:B------:R-:W-:Y:S01]  /*59c0*/  ISETP.NE.U32.AND P0, PT, R0, 0x1, PT ;  /* 0x000000010000780c */ /* 0x000fe20003f05070 */
[----:B------:R-:W-:Y:S01]  /*59d0*/  @!UPT UIADD3 URZ, UPT, UPT, URZ, URZ, URZ ;  /* 0x000000fffffff290 */ /* 0x000fe2000fffe0ff */
[----:B------:R-:W-:Y:S11]  /*59e0*/  @!P5 BRA `(.L_x_95) ;  /* 0x00000000000cd947 */ /* 0x000ff60003800000 */
[----:B------:R-:W-:Y:S04]  /*59f0*/  SHF.L.U32 R4, R82, 0x1f, RZ ;  /* 0x0000001f52047819 */ /* 0x000fe800000006ff */
[----:B------:R-:W1:Y:S02]  /*5a00*/  SYNCS.PHASECHK.TRANS64.TRYWAIT P1, [UR44+0x50], R4 ;  /* 0x00005004ff0075a7 */ /* 0x000e64000802112c */
[----:B-1----:R-:W-:Y:S05]  /*5a10*/  @!P1 BRA `(.L_x_96) ;  /* 0x0000001400689947 */ /* 0x002fea0003800000 */
.L_x_95:
[----:B------:R-:W-:Y:S05]  /*5a20*/  BSYNC B0 ;  /* 0x0000000000007941 */ /* 0x000fea0003800000 */
.L_x_94:
[----:B------:R2:W3:Y:S01]  /*5a30*/  @P0 LDS.128 R16, [R78+UR44+0x200] ;  /* 0x0002002c4e100984 */ /* 0x0004e20008000c00 */
[----:B------:R-:W-:Y:S01]  /*5a40*/  UIADD3 UR4, UPT, UPT, UR44, 0x58, URZ ;  /* 0x000000582c047890 */ /* 0x000fe2000fffe0ff */
[----:B------:R-:W-:Y:S02]  /*5a50*/  LOP3.LUT R82, R82, 0x1, RZ, 0x3c, !PT ;  /* 0x0000000152527812 */ /* 0x000fe400078e3cff */
[----:B------:R2:W1:Y:S01]  /*5a60*/  @P0 LDS.128 R64, [R77+0x10] ;  /* 0x000010004d400984 */ /* 0x0004620000000c00 */
[----:B------:R-:W-:Y:S01]  /*5a70*/  UPRMT UR4, UR48, 0x654, UR4 ;  /* 0x0000065430047896 */ /* 0x000fe20008000004 */
[----:B------:R-:W-:Y:S01]  /*5a80*/  @!PT LDS RZ, [RZ] ;  /* 0x00000000fffff984 */ /* 0x000fe20000000800 */
[----:B------:R-:W-:Y:S01]  /*5a90*/  @!PT LDS RZ, [RZ] ;  /* 0x00000000fffff984 */ /* 0x000fe20000000800 */
[----:B------:R-:W-:Y:S01]  /*5aa0*/  @!PT LDS RZ, [RZ] ;  /* 0x00000000fffff984 */ /* 0x000fe20000000800 */
[----:B------:R-:W-:Y:S01]  /*5ab0*/  @!PT LDS RZ, [RZ] ;  /* 0x00000000fffff984 */ /* 0x000fe20000000800 */
[----:B------:R5:W-:Y:S06]  /*5ac0*/  MEMBAR.ALL.CTA ;  /* 0x0000000000007992 */ /* 0x000bec0000008000 */
[----:B-----5:R-:W5:Y:S02]  /*5ad0*/  FENCE.VIEW.ASYNC.S ;  /* 0x00000000000073c6 */ /* 0x020f640000000000 */
[----:B-----5:R-:W-:Y:S03]  /*5ae0*/  SYNCS.ARRIVE.TRANS64.RED.A1T0 RZ, [UR4], RZ ;  /* 0x000000ffffff79a7 */ /* 0x020fe60008100404 */
.L_x_93:
[----:B------:R-:W-:Y:S05]  /*5af0*/  BSYNC B1 ;  /* 0x0000000000017941 */ /* 0x000fea0003800000 */
.L_x_92:
[----:B-1----:R-:W-:Y:S04]  /*5b00*/  SHF.R.U32.HI R0, RZ, 0x15, R2 ;  /* 0x00000015ff007819 */ /* 0x002fe80000011602 */
[----:B------:R-:W-:Y:S01]  /*5b10*/  LOP3.LUT P0, RZ, R0, 0x3, R80, 0x48, !PT ;  /* 0x0000000300ff7812 */ /* 0x000fe20007804850 */
[----:B------:R-:W-:Y:S01]  /*5b20*/  @!UPT UIADD3 URZ, UPT, UPT, URZ, URZ, URZ ;  /* 0x000000fffffff290 */ /* 0x000fe2000fffe0ff */
[----:B------:R-:W-:Y:S11]  /*5b30*/  @P4 BRA `(.L_x_97) ;  /* 0x0000000000084947 */ /* 0x000ff60003800000 */
[----:B------:R-:W1:Y:S02]  /*5b40*/  SYNCS.PHASECHK.TRANS64.TRYWAIT P1, [R22+URZ+0x90], R3 ;  /* 0x00009003160075a7 */ /* 0x000e6400080211ff */
[----:B-1----:R-:W-:Y:S05]  /*5b50*/  @!P1 BRA `(.L_x_98) ;  /* 0x0000001400309947 */ /* 0x002fea0003800000 */
.L_x_97:
[----:B------:R-:W-:Y:S05]  /*5b60*/  @!P0 BRA `(.L_x_99) ;  /* 0x0000000000408947 */ /* 0x000fea0003800000 */
[----:B------:R-:W1:Y:S01]  /*5b70*/  LDCU.64 UR8, c[0x4][0x70] ;  /* 0x01000e00ff0877ac */ /* 0x000e620008000a00 */
[----:B------:R-:W-:Y:S01]  /*5b80*/  MOV R15, 0x0 ;  /* 0x00000000000f7802 */ /* 0x000fe20000000f00 */
[----:B------:R-:W-:Y:S02]  /*5b90*/  HFMA2 R12, -RZ, RZ, 0, 5.9604644775390625e-08 ;  /* 0x00000001ff0c7431 */ /* 0x000fe400000001ff */
[----:B------:R-:W-:Y:S02]  /*5ba0*/  IMAD.MOV.U32 R8, RZ, RZ, 0x192 ;  /* 0x00000192ff087424 */ /* 0x000fe400078e00ff */
[----:B------:R-:W-:Y:S01]  /*5bb0*/  IMAD.MOV.U32 R13, RZ, RZ, RZ ;  /* 0x000000ffff0d7224 */ /* 0x000fe200078e00ff */
[----:B------:R-:W5:Y:S01]  /*5bc0*/  LDCU.64 UR6, c[0x4][0x78] ;  /* 0x01000f00ff0677ac */ /* 0x000f620008000a00 */
[----:B------:R-:W2:Y:S01]  /*5bd0*/  LDC.64 R14, c[0x4][R15] ;  /* 0x010000000f0e7b82 */ /* 0x000ea20000000a00 */
[----:B------:R-:W3:Y:S01]  /*5be0*/  LDCU.64 UR4, c[0x4][0x10] ;  /* 0x01000200ff0477ac */ /* 0x000ee20008000a00 */
[----:B-1----:R-:W-:Y:S01]  /*5bf0*/  MOV R5, UR9 ;  /* 0x0000000900057c02 */ /* 0x002fe20008000f00 */
[----:B------:R-:W-:Y:S01]  /*5c00*/  IMAD.U32 R4, RZ, RZ, UR8 ;  /* 0x00000008ff047e24 */ /* 0x000fe2000f8e00ff */
[----:B-----5:R-:W-:Y:S01]  /*5c10*/  MOV R7, UR7 ;  /* 0x0000000700077c02 */ /* 0x020fe20008000f00 */
[----:B------:R-:W-:Y:S01]  /*5c20*/  IMAD.U32 R6, RZ, RZ, UR6 ;  /* 0x00000006ff067e24 */ /* 0x000fe2000f8e00ff */
[----:B---3--:R-:W-:Y:S01]  /*5c30*/  MOV R11, UR5 ;  /* 0x00000005000b7c02 */ /* 0x008fe20008000f00 */
[----:B------:R-:W-:Y:S02]  /*5c40*/  IMAD.U32 R10, RZ, RZ, UR4 ;  /* 0x00000004ff0a7e24 */ /* 0x000fe4000f8e00ff */
[----:B------:R-:W-:Y:S07]  /*5c50*/  LEPC R20, `(.L_x_99) ;  /* 0x000000001014794e */ /* 0x000fee0000000000 */
[----:B--2-4-:R-:W-:Y:S05]  /*5c60*/  CALL.ABS.NOINC R14 ;  /* 0x000000000e007343 */ /* 0x014fea0003c00000 */
.L_x_99:
[----:B------:R-:W-:Y:S01]  /*5c70*/  LOP3.LUT P0, RZ, R76, 0x60, RZ, 0xc0, !PT ;  /* 0x000000604cff7812 */ /* 0x000fe2000780c0ff */
[----:B------:R-:W-:Y:S05]  /*5c80*/  WARPSYNC.ALL ;  /* 0x0000000000007948 */ /* 0x000fea0003800000 */
[----:B------:R-:W-:Y:S01]  /*5c90*/  R2UR UR4, R2 ;  /* 0x00000000020472ca */ /* 0x000fe200000e0000 */
[----:B------:R-:W-:Y:S01]  /*5ca0*/  BSSY.RECONVERGENT B0, `(.L_x_100) ;  /* 0x000009f000007945 */ /* 0x000fe20003800200 */
[-C--:B---3--:R-:W-:Y:S02]  /*5cb0*/  F2FP.F16.E5M2.UNPACK_B R2, R16.reuse ;  /* 0x00000010ff02723e */ /* 0x088fe400020004ff */
[----:B------:R-:W-:Y:S02]  /*5cc0*/  F2FP.F16.E5M2.UNPACK_B R16, R16.H1 ;  /* 0x00000010ff10723e */ /* 0x000fe400030004ff */
[----:B------:R-:W-:Y:S01]  /*5cd0*/  R2UR UR5, R22 ;  /* 0x00000000160572ca */ /* 0x000fe200000e0000 */
[----:B------:R-:W-:Y:S01]  /*5ce0*/  HADD2.F32 R0, -RZ, R2.H0_H0 ;  /* 0x20000002ff007230 */ /* 0x000fe20000004100 */
[-C--:B------:R-:W-:Y:S01]  /*5cf0*/  F2FP.F16.E5M2.UNPACK_B R42, R17.reuse ;  /* 0x00000011ff2a723e */ /* 0x080fe200020004ff */
[--C-:B------:R-:W-:Y:S01]  /*5d00*/  HADD2.F32 R3, -RZ, R16.reuse.H0_H0 ;  /* 0x20000010ff037230 */ /* 0x100fe20000004100 */
[----:B------:R-:W-:Y:S01]  /*5d10*/  F2FP.F16.E5M2.UNPACK_B R44, R17.H1 ;  /* 0x00000011ff2c723e */ /* 0x000fe200030004ff */
[----:B------:R-:W-:Y:S01]  /*5d20*/  HADD2.F32 R40, -RZ, R16.H1_H1 ;  /* 0x30000010ff287230 */ /* 0x000fe20000004100 */
[-C--:B------:R-:W-:Y:S01]  /*5d30*/  F2FP.F16.E5M2.UNPACK_B R46, R18.reuse ;  /* 0x00000012ff2e723e */ /* 0x080fe200020004ff */
[----:B------:R-:W-:Y:S01]  /*5d40*/  HADD2.F32 R2, -RZ, R2.H1_H1 ;  /* 0x30000002ff027230 */ /* 0x000fe20000004100 */
[----:B------:R-:W-:Y:S01]  /*5d50*/  F2FP.F16.E5M2.UNPACK_B R48, R18.H1 ;  /* 0x00000012ff30723e */ /* 0x000fe200030004ff */
[--C-:B------:R-:W-:Y:S01]  /*5d60*/  HADD2.F32 R41, -RZ, R42.reuse.H0_H0 ;  /* 0x2000002aff297230 */ /* 0x100fe20000004100 */
[-C--:B------:R-:W-:Y:S01]  /*5d70*/  F2FP.F16.E5M2.UNPACK_B R50, R19.reuse ;  /* 0x00000013ff32723e */ /* 0x080fe200020004ff */
[----:B------:R-:W-:Y:S01]  /*5d80*/  HADD2.F32 R42, -RZ, R42.H1_H1 ;  /* 0x3000002aff2a7230 */ /* 0x000fe20000004100 */
[----:B------:R-:W-:Y:S01]  /*5d90*/  F2FP.F16.E5M2.UNPACK_B R52, R19.H1 ;  /* 0x00000013ff34723e */ /* 0x000fe200030004ff */
[----:B------:R-:W-:Y:S01]  /*5da0*/  HADD2.F32 R43, -RZ, R44.H0_H0 ;  /* 0x2000002cff2b7230 */ /* 0x000fe20000004100 */
[----:B------:R-:W-:Y:S01]  /*5db0*/  LDTM.16dp32bit_t0_t15.x32 R4, tmem[UR4] ;  /* 0x00000004000479ee */ /* 0x000fe20008a80000 */
[----:B------:R-:W1:Y:S01]  /*5dc0*/  LDTM.16dp32bit_t16_t31.x32 R4, tmem[UR4+0x20] ;  /* 0x00002004000479ee */ /* 0x000e620008aa0000 */
[----:B------:R-:W-:Y:S01]  /*5dd0*/  NOP ;  /* 0x0000000000007918 */ /* 0x000fe20000000000 */
[----:B------:R-:W-:Y:S01]  /*5de0*/  UIADD3 UR4, UPT, UPT, UR5, 0xb0, URZ ;  /* 0x000000b005047890 */ /* 0x000fe2000fffe0ff */
[--C-:B------:R-:W-:Y:S01]  /*5df0*/  HADD2.F32 R45, -RZ, R46.reuse.H0_H0 ;  /* 0x2000002eff2d7230 */ /* 0x100fe20000004100 */
[----:B------:R-:W-:Y:S01]  /*5e00*/  F2FP.F16.E5M2.UNPACK_B R54, R64 ;  /* 0x00000040ff36723e */ /* 0x000fe200020004ff */
[----:B------:R-:W-:Y:S01]  /*5e10*/  HADD2.F32 R46, -RZ, R46.H1_H1 ;  /* 0x3000002eff2e7230 */ /* 0x000fe20000004100 */
[----:B------:R-:W-:Y:S01]  /*5e20*/  UPRMT UR4, UR48, 0x654, UR4 ;  /* 0x0000065430047896 */ /* 0x000fe20008000004 */
[--C-:B------:R-:W-:Y:S01]  /*5e30*/  HADD2.F32 R49, -RZ, R50.reuse.H0_H0 ;  /* 0x20000032ff317230 */ /* 0x100fe20000004100 */
[-C--:B------:R-:W-:Y:S01]  /*5e40*/  F2FP.F16.E5M2.UNPACK_B R58, R65.reuse ;  /* 0x00000041ff3a723e */ /* 0x080fe200020004ff */
[----:B------:R-:W-:Y:S01]  /*5e50*/  HADD2.F32 R50, -RZ, R50.H1_H1 ;  /* 0x30000032ff327230 */ /* 0x000fe20000004100 */
[----:B------:R-:W-:Y:S01]  /*5e60*/  F2FP.F16.E5M2.UNPACK_B R62, R66 ;  /* 0x00000042ff3e723e */ /* 0x000fe200020004ff */
[--C-:B------:R-:W-:Y:S01]  /*5e70*/  HADD2.F32 R53, -RZ, R54.reuse.H0_H0 ;  /* 0x20000036ff357230 */ /* 0x100fe20000004100 */
[----:B------:R-:W-:Y:S01]  /*5e80*/  F2FP.F16.E5M2.UNPACK_B R56, R64.H1 ;  /* 0x00000040ff38723e */ /* 0x000fe200030004ff */
[----:B------:R-:W-:Y:S01]  /*5e90*/  HADD2.F32 R54, -RZ, R54.H1_H1 ;  /* 0x30000036ff367230 */ /* 0x000fe20000004100 */
[----:B------:R-:W-:Y:S01]  /*5ea0*/  F2FP.F16.E5M2.UNPACK_B R60, R65.H1 ;  /* 0x00000041ff3c723e */ /* 0x000fe200030004ff */
[----:B-1----:R-:W-:Y:S01]  /*5eb0*/  SYNCS.ARRIVE.TRANS64.RED.A1T0 RZ, [UR4], RZ ;  /* 0x000000ffffff79a7 */ /* 0x002fe20008100404 */
[--C-:B------:R-:W-:Y:S01]  /*5ec0*/  HADD2.F32 R57, -RZ, R58.reuse.H0_H0 ;  /* 0x2000003aff397230 */ /* 0x100fe20000004100 */
[-C--:B------:R-:W-:Y:S01]  /*5ed0*/  F2FP.F16.E5M2.UNPACK_B R65, R67.reuse ;  /* 0x00000043ff41723e */ /* 0x080fe200020004ff */
[----:B------:R-:W-:Y:S01]  /*5ee0*/  HADD2.F32 R58, -RZ, R58.H1_H1 ;  /* 0x3000003aff3a7230 */ /* 0x000fe20000004100 */
[----:B------:R-:W-:Y:S01]  /*5ef0*/  F2FP.F16.E5M2.UNPACK_B R64, R66.H1 ;  /* 0x00000042ff40723e */ /* 0x000fe200030004ff */
[--C-:B------:R-:W-:Y:S01]  /*5f00*/  HADD2.F32 R61, -RZ, R62.reuse.H0_H0 ;  /* 0x2000003eff3d7230 */ /* 0x100fe20000004100 */
[----:B------:R-:W-:Y:S01]  /*5f10*/  F2FP.F16.E5M2.UNPACK_B R67, R67.H1 ;  /* 0x00000043ff43723e */ /* 0x000fe200030004ff */
[----:B------:R-:W-:Y:S01]  /*5f20*/  HADD2.F32 R62, -RZ, R62.H1_H1 ;  /* 0x3000003eff3e7230 */ /* 0x000fe20000004100 */
[----:B------:R-:W-:Y:S01]  /*5f30*/  IADD3 R36, PT, PT, R36, 0x1, RZ ;  /* 0x0000000124247810 */ /* 0x000fe20007ffe0ff */
[C---:B----4-:R-:W-:Y:S01]  /*5f40*/  FMUL R4, R38.reuse, R4 ;  /* 0x0000000426047220 */ /* 0x050fe20000400000 */
[C---:B------:R-:W-:Y:S01]  /*5f50*/  FMUL R5, R38.reuse, R5 ;  /* 0x0000000526057220 */ /* 0x040fe20000400000 */
[C---:B------:R-:W-:Y:S01]  /*5f60*/  FMUL R8, R38.reuse, R8 ;  /* 0x0000000826087220 */ /* 0x040fe20000400000 */
[C---:B------:R-:W-:Y:S01]  /*5f70*/  FMUL R9, R38.reuse, R9 ;  /* 0x0000000926097220 */ /* 0x040fe20000400000 */
[C---:B------:R-:W-:Y:S01]  /*5f80*/  FFMA R4, R39.reuse, R0, R4 ;  /* 0x0000000027047223 */ /* 0x040fe20000000004 */
[C---:B------:R-:W-:Y:S01]  /*5f90*/  FFMA R5, R39.reuse, R2, R5 ;  /* 0x0000000227057223 */ /* 0x040fe20000000005 */
[C---:B------:R-:W-:Y:S01]  /*5fa0*/  FMUL R12, R38.reuse, R12 ;  /* 0x0000000c260c7220 */ /* 0x040fe20000400000 */
        /* <DEDUP_REMOVED lines=10> */
[----:B------:R-:W-:Y:S02]  /*6050*/  HADD2.F32 R44, -RZ, R44.H1_H1 ;  /* 0x3000002cff2c7230 */ /* 0x000fe40000004100 */
[C---:B------:R-:W-:Y:S01]  /*6060*/  FMUL R10, R38.reuse, R10 ;  /* 0x0000000a260a7220 */ /* 0x040fe20000400000 */
[C---:B------:R-:W-:Y:S01]  /*6070*/  FFMA R6, R39.reuse, R3, R6 ;  /* 0x0000000327067223 */ /* 0x040fe20000000006 */
[C---:B------:R-:W-:Y:S01]  /*6080*/  FFMA R7, R39.reuse, R40, R7 ;  /* 0x0000002827077223 */ /* 0x040fe20000000007 */
[C---:B------:R-:W-:Y:S01]  /*6090*/  FFMA R8, R39.reuse, R41, R8 ;  /* 0x0000002927087223 */ /* 0x040fe20000000008 */
[C---:B------:R-:W-:Y:S01]  /*60a0*/  FFMA R9, R39.reuse, R42, R9 ;  /* 0x0000002a27097223 */ /* 0x040fe20000000009 */
[----:B------:R-:W-:Y:S01]  /*60b0*/  FFMA R10, R39, R43, R10 ;  /* 0x0000002b270a7223 */ /* 0x000fe2000000000a */
[--C-:B------:R-:W-:Y:S01]  /*60c0*/  HADD2.F32 R40, -RZ, R65.reuse.H0_H0 ;  /* 0x20000041ff287230 */ /* 0x100fe20000004100 */
[----:B------:R-:W-:Y:S01]  /*60d0*/  F2FP.SATFINITE.E5M2.F32.PACK_AB_MERGE_C R86, R7, R6, RZ ;  /* 0x000000060756723e */ /* 0x000fe200048060ff */
[C---:B------:R-:W-:Y:S01]  /*60e0*/  FMUL R7, R38.reuse, R24 ;  /* 0x0000001826077220 */ /* 0x040fe20000400000 */
[C---:B------:R-:W-:Y:S01]  /*60f0*/  FMUL R24, R38.reuse, R29 ;  /* 0x0000001d26187220 */ /* 0x040fe20000400000 */
[C---:B------:R-:W-:Y:S01]  /*6100*/  FMUL R29, R38.reuse, R34 ;  /* 0x00000022261d7220 */ /* 0x040fe20000400000 */
[----:B------:R-:W-:Y:S02]  /*6110*/  HADD2.F32 R65, -RZ, R65.H1_H1 ;  /* 0x30000041ff417230 */ /* 0x000fe40000004100 */
[C---:B------:R-:W-:Y:S01]  /*6120*/  FMUL R11, R38.reuse, R11 ;  /* 0x0000000b260b7220 */ /* 0x040fe20000400000 */
[--C-:B------:R-:W-:Y:S02]  /*6130*/  HADD2.F32 R47, -RZ, R48.reuse.H0_H0 ;  /* 0x20000030ff2f7230 */ /* 0x100fe40000004100 */
[C---:B------:R-:W-:Y:S01]  /*6140*/  FMUL R14, R38.reuse, R14 ;  /* 0x0000000e260e7220 */ /* 0x040fe20000400000 */
[----:B------:R-:W-:Y:S02]  /*6150*/  HADD2.F32 R48, -RZ, R48.H1_H1 ;  /* 0x30000030ff307230 */ /* 0x000fe40000004100 */
[C---:B------:R-:W-:Y:S01]  /*6160*/  FFMA R11, R39.reuse, R44, R11 ;  /* 0x0000002c270b7223 */ /* 0x040fe2000000000b */
[C---:B------:R-:W-:Y:S01]  /*6170*/  FFMA R12, R39.reuse, R45, R12 ;  /* 0x0000002d270c7223 */ /* 0x040fe2000000000c */
[C---:B------:R-:W-:Y:S01]  /*6180*/  FFMA R13, R39.reuse, R46, R13 ;  /* 0x0000002e270d7223 */ /* 0x040fe2000000000d */
[----:B------:R-:W-:Y:S01]  /*6190*/  FFMA R14, R39, R47, R14 ;  /* 0x0000002f270e7223 */ /* 0x000fe2000000000e */
[C---:B------:R-:W-:Y:S01]  /*61a0*/  FMUL R15, R38.reuse, R15 ;  /* 0x0000000f260f7220 */ /* 0x040fe20000400000 */
[--C-:B------:R-:W-:Y:S01]  /*61b0*/  HADD2.F32 R51, -RZ, R52.reuse.H0_H0 ;  /* 0x20000034ff337230 */ /* 0x100fe20000004100 */
[----:B------:R-:W-:Y:S01]  /*61c0*/  F2FP.SATFINITE.E5M2.F32.PACK_AB_MERGE_C R10, R11, R10, RZ ;  /* 0x0000000a0b0a723e */ /* 0x000fe200048060ff */
[----:B------:R-:W-:Y:S02]  /*61d0*/  HADD2.F32 R52, -RZ, R52.H1_H1 ;  /* 0x30000034ff347230 */ /* 0x000fe40000004100 */
[C---:B------:R-:W-:Y:S01]  /*61e0*/  FFMA R15, R39.reuse, R48, R15 ;  /* 0x00000030270f7223 */ /* 0x040fe2000000000f */
[C---:B------:R-:W-:Y:S01]  /*61f0*/  FFMA R16, R39.reuse, R49, R16 ;  /* 0x0000003127107223 */ /* 0x040fe20000000010 */
[C---:B------:R-:W-:Y:S01]  /*6200*/  FFMA R17, R39.reuse, R50, R17 ;  /* 0x0000003227117223 */ /* 0x040fe20000000011 */
[C---:B------:R-:W-:Y:S01]  /*6210*/  FMUL R18, R38.reuse, R18 ;  /* 0x0000001226127220 */ /* 0x040fe20000400000 */
[C---:B------:R-:W-:Y:S01]  /*6220*/  FMUL R19, R38.reuse, R19 ;  /* 0x0000001326137220 */ /* 0x040fe20000400000 */
[--C-:B------:R-:W-:Y:S02]  /*6230*/  HADD2.F32 R55, -RZ, R56.reuse.H0_H0 ;  /* 0x20000038ff377230 */ /* 0x100fe40000004100 */
[C---:B------:R-:W-:Y:S01]  /*6240*/  FMUL R3, R38.reuse, R22 ;  /* 0x0000001626037220 */ /* 0x040fe20000400000 */
[C---:B------:R-:W-:Y:S01]  /*6250*/  FFMA R18, R39.reuse, R51, R18 ;  /* 0x0000003327127223 */ /* 0x040fe20000000012 */
[----:B------:R-:W-:Y:S02]  /*6260*/  HADD2.F32 R56, -RZ, R56.H1_H1 ;  /* 0x30000038ff387230 */ /* 0x000fe40000004100 */
[C---:B------:R-:W-:Y:S01]  /*6270*/  FFMA R19, R39.reuse, R52, R19 ;  /* 0x0000003427137223 */ /* 0x040fe20000000013 */
[C---:B------:R-:W-:Y:S01]  /*6280*/  FMUL R6, R38.reuse, R23 ;  /* 0x0000001726067220 */ /* 0x040fe20000400000 */
[C---:B------:R-:W-:Y:S01]  /*6290*/  FFMA R0, R39.reuse, R53, R0 ;  /* 0x0000003527007223 */ /* 0x040fe20000000000 */
[C---:B------:R-:W-:Y:S01]  /*62a0*/  FFMA R2, R39.reuse, R54, R2 ;  /* 0x0000003627027223 */ /* 0x040fe20000000002 */
[--C-:B------:R-:W-:Y:S02]  /*62b0*/  HADD2.F32 R59, -RZ, R60.reuse.H0_H0 ;  /* 0x2000003cff3b7230 */ /* 0x100fe40000004100 */
[C---:B------:R-:W-:Y:S01]  /*62c0*/  FFMA R3, R39.reuse, R55, R3 ;  /* 0x0000003727037223 */ /* 0x040fe20000000003 */
[----:B------:R-:W-:Y:S02]  /*62d0*/  HADD2.F32 R60, -RZ, R60.H1_H1 ;  /* 0x3000003cff3c7230 */ /* 0x000fe40000004100 */
[C---:B------:R-:W-:Y:S01]  /*62e0*/  FMUL R21, R38.reuse, R26 ;  /* 0x0000001a26157220 */ /* 0x040fe20000400000 */
[C---:B------:R-:W-:Y:S01]  /*62f0*/  FMUL R22, R38.reuse, R27 ;  /* 0x0000001b26167220 */ /* 0x040fe20000400000 */
[C---:B------:R-:W-:Y:S01]  /*6300*/  FFMA R6, R39.reuse, R56, R6 ;  /* 0x0000003827067223 */ /* 0x040fe20000000006 */
[C---:B------:R-:W-:Y:S01]  /*6310*/  FFMA R7, R39.reuse, R57, R7 ;  /* 0x0000003927077223 */ /* 0x040fe20000000007 */
[C---:B------:R-:W-:Y:S01]  /*6320*/  FMUL R23, R38.reuse, R28 ;  /* 0x0000001c26177220 */ /* 0x040fe20000400000 */
[C---:B------:R-:W-:Y:S01]  /*6330*/  FFMA R20, R39.reuse, R58, R20 ;  /* 0x0000003a27147223 */ /* 0x040fe20000000014 */
[--C-:B------:R-:W-:Y:S02]  /*6340*/  HADD2.F32 R63, -RZ, R64.reuse.H0_H0 ;  /* 0x20000040ff3f7230 */ /* 0x100fe40000004100 */
[C---:B------:R-:W-:Y:S01]  /*6350*/  FFMA R21, R39.reuse, R59, R21 ;  /* 0x0000003b27157223 */ /* 0x040fe20000000015 */
[----:B------:R-:W-:Y:S02]  /*6360*/  HADD2.F32 R64, -RZ, R64.H1_H1 ;  /* 0x30000040ff407230 */ /* 0x000fe40000004100 */
[C---:B------:R-:W-:Y:S01]  /*6370*/  FFMA R22, R39.reuse, R60, R22 ;  /* 0x0000003c27167223 */ /* 0x040fe20000000016 */
[C---:B------:R-:W-:Y:S01]  /*6380*/  FMUL R26, R38.reuse, R31 ;  /* 0x0000001f261a7220 */ /* 0x040fe20000400000 */
[C---:B------:R-:W-:Y:S01]  /*6390*/  FMUL R27, R38.reuse, R32 ;  /* 0x00000020261b7220 */ /* 0x040fe20000400000 */
[C---:B------:R-:W-:Y:S01]  /*63a0*/  FFMA R23, R39.reuse, R61, R23 ;  /* 0x0000003d27177223 */ /* 0x040fe20000000017 */
[----:B------:R-:W-:Y:S01]  /*63b0*/  FMUL R28, R38, R33 ;  /* 0x00000021261c7220 */ /* 0x000fe20000400000 */
[C---:B------:R-:W-:Y:S01]  /*63c0*/  FFMA R24, R39.reuse, R62, R24 ;  /* 0x0000003e27187223 */ /* 0x040fe20000000018 */
[--C-:B------:R-:W-:Y:S02]  /*63d0*/  HADD2.F32 R66, -RZ, R67.reuse.H0_H0 ;  /* 0x20000043ff427230 */ /* 0x100fe40000004100 */
[C---:B------:R-:W-:Y:S01]  /*63e0*/  FFMA R25, R39.reuse, R63, R25 ;  /* 0x0000003f27197223 */ /* 0x040fe20000000019 */
[----:B------:R-:W-:Y:S02]  /*63f0*/  HADD2.F32 R67, -RZ, R67.H1_H1 ;  /* 0x30000043ff437230 */ /* 0x000fe40000004100 */
[----:B------:R-:W-:Y:S01]  /*6400*/  FFMA R26, R39, R64, R26 ;  /* 0x00000040271a7223 */ /* 0x000fe2000000001a */
[----:B------:R-:W-:Y:S01]  /*6410*/  F2FP.SATFINITE.E5M2.F32.PACK_AB_MERGE_C R14, R15, R14, RZ ;  /* 0x0000000e0f0e723e */ /* 0x000fe200048060ff */
[----:B------:R-:W-:Y:S01]  /*6420*/  FFMA R27, R39, R40, R27 ;  /* 0x00000028271b7223 */ /* 0x000fe2000000001b */
[----:B------:R-:W-:Y:S01]  /*6430*/  F2FP.SATFINITE.E5M2.F32.PACK_AB_MERGE_C R18, R19, R18, RZ ;  /* 0x000000121312723e */ /* 0x000fe200048060ff */
[C---:B------:R-:W-:Y:S01]  /*6440*/  FFMA R28, R39.reuse, R65, R28 ;  /* 0x00000041271c7223 */ /* 0x040fe2000000001c */
[C---:B------:R-:W-:Y:S01]  /*6450*/  FFMA R29, R39.reuse, R66, R29 ;  /* 0x00000042271d7223 */ /* 0x040fe2000000001d */
[----:B------:R-:W-:Y:S01]  /*6460*/  FFMA R30, R39, R67, R30 ;  /* 0x00000043271e7223 */ /* 0x000fe2000000001e */
[----:B------:R-:W-:Y:S02]  /*6470*/  F2FP.SATFINITE.E5M2.F32.PACK_AB_MERGE_C R32, R5, R4, R86 ;  /* 0x000000040520723e */ /* 0x000fe40004806056 */
[----:B------:R-:W-:Y:S02]  /*6480*/  F2FP.SATFINITE.E5M2.F32.PACK_AB_MERGE_C R33, R9, R8, R10 ;  /* 0x000000080921723e */ /* 0x000fe4000480600a */
[----:B------:R-:W-:Y:S02]  /*6490*/  F2FP.SATFINITE.E5M2.F32.PACK_AB_MERGE_C R34, R13, R12, R14 ;  /* 0x0000000c0d22723e */ /* 0x000fe4000480600e */
[----:B------:R-:W-:Y:S02]  /*64a0*/  F2FP.SATFINITE.E5M2.F32.PACK_AB_MERGE_C R35, R17, R16, R18 ;  /* 0x000000101123723e */ /* 0x000fe40004806012 */
[----:B------:R-:W-:Y:S02]  /*64b0*/  F2FP.SATFINITE.E5M2.F32.PACK_AB_MERGE_C R3, R6, R3, RZ ;  /* 0x000000030603723e */ /* 0x000fe400048060ff */
[----:B------:R-:W-:Y:S01]  /*64c0*/  F2FP.SATFINITE.E5M2.F32.PACK_AB_MERGE_C R5, R22, R21, RZ ;  /* 0x000000151605723e */ /* 0x000fe200048060ff */
[----:B------:R1:W-:Y:S01]  /*64d0*/  STS.128 [R78+UR44+0x1200], R32 ;  /* 0x001200204e007988 */ /* 0x0003e20008000c2c */
[----:B------:R-:W-:Y:S02]  /*64e0*/  F2FP.SATFINITE.E5M2.F32.PACK_AB_MERGE_C R6, R26, R25, RZ ;  /* 0x000000191a06723e */ /* 0x000fe400048060ff */
[----:B------:R-:W-:Y:S02]  /*64f0*/  F2FP.SATFINITE.E5M2.F32.PACK_AB_MERGE_C R29, R30, R29, RZ ;  /* 0x0000001d1e1d723e */ /* 0x000fe400048060ff */
[----:B------:R-:W-:Y:S02]  /*6500*/  F2FP.SATFINITE.E5M2.F32.PACK_AB_MERGE_C R5, R20, R7, R5 ;  /* 0x000000071405723e */ /* 0x000fe40004806005 */
[----:B------:R-:W-:Y:S02]  /*6510*/  F2FP.SATFINITE.E5M2.F32.PACK_AB_MERGE_C R4, R2, R0, R3 ;  /* 0x000000000204723e */ /* 0x000fe40004806003 */
[----:B------:R-:W-:Y:S02]  /*6520*/  F2FP.SATFINITE.E5M2.F32.PACK_AB_MERGE_C R6, R24, R23, R6 ;  /* 0x000000171806723e */ /* 0x000fe40004806006 */
[----:B------:R-:W-:Y:S05]  /*6530*/  F2FP.SATFINITE.E5M2.F32.PACK_AB_MERGE_C R7, R28, R27, R29 ;  /* 0x0000001b1c07723e */ /* 0x000fea000480601d */
[----:B------:R1:W-:Y:S01]  /*6540*/  STS.128 [R77+0x1010], R4 ;  /* 0x001010044d007388 */ /* 0x0003e20000000c00 */
[----:B------:R-:W-:Y:S01]  /*6550*/  @!PT LDS RZ, [RZ] ;  /* 0x00000000fffff984 */ /* 0x000fe20000000800 */
[----:B------:R-:W-:Y:S01]  /*6560*/  @!PT LDS RZ, [RZ] ;  /* 0x00000000fffff984 */ /* 0x000fe20000000800 */
[----:B------:R-:W-:Y:S01]  /*6570*/  @!PT LDS RZ, [RZ] ;  /* 0x00000000fffff984 */ /* 0x000fe20000000800 */
[----:B------:R-:W-:Y:S01]  /*6580*/  @!PT LDS RZ, [RZ] ;  /* 0x00000000fffff984 */ /* 0x000fe20000000800 */
[----:B------:R3:W-:Y:S07]  /*6590*/  MEMBAR.ALL.CTA ;  /* 0x0000000000007992 */ /* 0x0007ee0000008000 */
[----:B---3--:R-:W3:Y:S02]  /*65a0*/  FENCE.VIEW.ASYNC.S ;  /* 0x00000000000073c6 */ /* 0x008ee40000000000 */
[----:B---3--:R-:W-:Y:S06]  /*65b0*/  BAR.SYNC.DEFER_BLOCKING 0x1, 0x80 ;  /* 0x0042000000007b1d */ /* 0x008fec0000010000 */
[----:B------:R-:W-:Y:S05]  /*65c0*/  @P0 BRA `(.L_x_101) ;  /* 0x0000000000300947 */ /* 0x000fea0003800000 */
[----:B------:R-:W-:Y:S02]  /*65d0*/  UIADD3 UR4, UPT, UPT, UR44, 0x1200, URZ ;  /* 0x000012002c047890 */ /* 0x000fe4000fffe0ff */
[----:B------:R-:W-:Y:S02]  /*65e0*/  USHF.L.U32 UR9, UR45, 0x6, URZ ;  /* 0x000000062d097899 */ /* 0x000fe400080006ff */
[----:B------:R-:W-:Y:S02]  /*65f0*/  USHF.L.U32 UR10, UR46, 0x6, URZ ;  /* 0x000000062e0a7899 */ /* 0x000fe400080006ff */
[----:B------:R-:W-:Y:S01]  /*6600*/  MOV R85, UR4 ;  /* 0x0000000400557c02 */ /* 0x000fe20008000f00 */
[----:B------:R-:W-:Y:S01]  /*6610*/  UIADD3 UR4, UP0, UPT, UR62, 0x680, URZ ;  /* 0x000006803e047890 */ /* 0x000fe2000ff1e0ff */
[----:B------:R-:W-:Y:S02]  /*6620*/  UMOV UR11, UR36 ;  /* 0x00000024000b7c82 */ /* 0x000fe40008000000 */
[----:B------:R-:W-:Y:S01]  /*6630*/  R2UR UR8, R85 ;  /* 0x00000000550872ca */ /* 0x000fe200000e0000 */
[----:B------:R-:W-:Y:S11]  /*6640*/  UIADD3.X UR5, UPT, UPT, URZ, UR63, URZ, UP0, !UPT ;  /* 0x0000003fff057290 */ /* 0x000ff600087fe4ff */
[----:B------:R-:W-:Y:S01]  /*6650*/  @!UPT UIADD3 URZ, UPT, UPT, URZ, URZ, URZ ;  /* 0x000000fffffff290 */ /* 0x000fe2000fffe0ff */
[----:B------:R3:W-:Y:S01]  /*6660*/  UTMASTG.3D [UR8], [UR4] ;  /* 0x00000008040073b5 */ /* 0x0007e20008010000 */
[----:B------:R0:W-:Y:S01]  /*6670*/  UTMACMDFLUSH ;  /* 0x00000000000079b7 */ /* 0x0001e20000000000 */
[----:B---3--:R-:W-:Y:S04]  /*6680*/  DEPBAR.LE SB0, 0x0 ;  /* 0x000080000000791a */ /* 0x008fe80000000000 */
.L_x_101:
[----:B------:R-:W-:Y:S05]  /*6690*/  BSYNC.RECONVERGENT B0 ;  /* 0x0000000000007941 */ /* 0x000fea0003800200 */
.L_x_100:
[----:B------:R-:W-:Y:S01]  /*66a0*/  BAR.SYNC.DEFER_BLOCKING 0x1, 0x80 ;  /* 0x0042000000007b1d */ /* 0x000fe20000010000 */
[----:B------:R-:W-:Y:S01]  /*66b0*/  ISETP.NE.AND P0, PT, R81, 0x2, PT ;  /* 0x000000025100780c */ /* 0x000fe20003f05270 */
[----:B------:R-:W-:Y:S01]  /*66c0*/  UISETP.NE.AND UP0, UPT, UR47, URZ, UPT ;  /* 0x000000ff2f00728c */ /* 0x000fe2000bf05270 */
[----:B------:R-:W-:Y:S01]  /*66d0*/  ISETP.NE.AND P1, PT, R36, 0x4, PT ;  /* 0x000000042400780c */ /* 0x000fe20003f25270 */
[----:B------:R-:W-:Y:S01]  /*66e0*/  UIADD3 UR45, UPT, UPT, UR37, UR57, URZ ;  /* 0x00000039252d7290 */ /* 0x000fe2000fffe0ff */
[----:B------:R-:W-:Y:S01]  /*66f0*/  SEL R2, RZ, 0x1, P0 ;  /* 0x00000001ff027807 */ /* 0x000fe20000000000 */
[----:B------:R-:W-:Y:S01]  /*6700*/  UIADD3 UR46, UPT, UPT, UR38, UR60, URZ ;  /* 0x0000003c262e7290 */ /* 0x000fe2000fffe0ff */
[----:B------:R-:W-:Y:S02]  /*6710*/  SEL R0, RZ, 0x1, P1 ;  /* 0x00000001ff007807 */ /* 0x000fe40000800000 */
[----:B------:R-:W-:Y:S02]  /*6720*/  LOP3.LUT R83, R83, R2, RZ, 0x3c, !PT ;  /* 0x0000000253537212 */ /* 0x000fe400078e3cff */
[----:B------:R-:W-:Y:S02]  /*6730*/  LOP3.LUT R84, R84, R0, RZ, 0x3c, !PT ;  /* 0x0000000054547212 */ /* 0x000fe400078e3cff */
[----:B------:R-:W-:Y:S02]  /*6740*/  SEL R81, R81, RZ, P0 ;  /* 0x000000ff51517207 */ /* 0x000fe40000000000 */
[----:B------:R-:W-:Y:S01]  /*6750*/  SEL R36, R36, RZ, P1 ;  /* 0x000000ff24247207 */ /* 0x000fe20000800000 */
[----:B------:R-:W-:Y:S01]  /*6760*/  UMOV UR36, UR51 ;  /* 0x0000003300247c82 */ /* 0x000fe20008000000 */
[----:B------:R-:W-:Y:S05]  /*6770*/  BRA.U UP0, `(.L_x_102) ;  /* 0xffffffe5002c7547 */ /* 0x000fea000b83ffff */
[----:B------:R-:W-:Y:S05]  /*6780*/  EXIT ;  /* 0x000000000000794d */ /* 0x000fea0003800000 */
.L_x_24:
[----:B---3--:R3:W4:Y:S02]  /*6790*/  SYNCS.PHASECHK.TRANS64.TRYWAIT P0, [R0+URZ+0xe0], R2 ;  /* 0x0000e002000075a7 */ /* 0x00872400080011ff */
[----:B----4-:R-:W-:Y:S05]  /*67a0*/  @!P0 NANOSLEEP.SYNCS 0x989680 ;  /* 0x009896800000895d */ /* 0x010fea0003900000 */
[----:B------:R-:W4:Y:S02]  /*67b0*/  @!P0 SYNCS.PHASECHK.TRANS64 P0, [R0+URZ+0xe0], R2 ;  /* 0x0000e002000085a7 */ /* 0x000f2400080010ff */
[----:B----4-:R-:W-:Y:S05]  /*67c0*/  @!P0 BRA `(.L_x_24) ;  /* 0xfffffffc00f08947 */ /* 0x010fea000383ffff */
[----:B------:R-:W-:Y:S05]  /*67d0*/  BRA `(.L_x_103) ;  /* 0xffffffb000087947 */ /* 0x000fea000383ffff */
.L_x_27:
[----:B--2---:R-:W-:-:S07]  /*67e0*/  MOV R0, UR33 ;  /* 0x0000002100007c02 */ /* 0x004fce0008000f00 */
.L_x_104:
[----:B--2---:R2:W3:Y:S02]  /*67f0*/  SYNCS.PHASECHK.TRANS64.TRYWAIT P0, [R0+URZ+0x28], R3 ;  /* 0x00002803000075a7 */ /* 0x0044e400080011ff */
[----:B---3--:R-:W-:Y:S05]  /*6800*/  @!P0 NANOSLEEP.SYNCS 0x989680 ;  /* 0x009896800000895d */ /* 0x008fea0003900000 */
[----:B------:R-:W3:Y:S02]  /*6810*/  @!P0 SYNCS.PHASECHK.TRANS64 P0, [R0+URZ+0x28], R3 ;  /* 0x00002803000085a7 */ /* 0x000ee400080010ff */
[----:B---3--:R-:W-:Y:S05]  /*6820*/  @!P0 BRA `(.L_x_104) ;  /* 0xfffffffc00f08947 */ /* 0x008fea000383ffff */
[----:B------:R-:W-:Y:S05]  /*6830*/  BRA `(.L_x_26) ;  /* 0xffffffb000507947 */ /* 0x000fea000383ffff */
.L_x_34:
[----:B-1----:R-:W-:-:S07]  /*6840*/  MOV R0, UR17 ;  /* 0x0000001100007c02 */ /* 0x002fce0008000f00 */
.L_x_105:
[----:B-1----:R1:W2:Y:S02]  /*6850*/  SYNCS.PHASECHK.TRANS64.TRYWAIT P0, [R0+URZ+0x28], R3 ;  /* 0x00002803000075a7 */ /* 0x0022a400080011ff */
[----:B--2---:R-:W-:Y:S05]  /*6860*/  @!P0 NANOSLEEP.SYNCS 0x989680 ;  /* 0x009896800000895d */ /* 0x004fea0003900000 */
[----:B------:R-:W2:Y:S02]  /*6870*/  @!P0 SYNCS.PHASECHK.TRANS64 P0, [R0+URZ+0x28], R3 ;  /* 0x00002803000085a7 */ /* 0x000ea400080010ff */
[----:B--2---:R-:W-:Y:S05]  /*6880*/  @!P0 BRA `(.L_x_105) ;  /* 0xfffffffc00f08947 */ /* 0x004fea000383ffff */
[----:B------:R-:W-:Y:S05]  /*6890*/  BRA `(.L_x_33) ;  /* 0xffffffb4000c7947 */ /* 0x000fea000383ffff */
.L_x_39:
[----:B-1----:R1:W2:Y:S02]  /*68a0*/  SYNCS.PHASECHK.TRANS64.TRYWAIT P0, [R3+URZ+0x70], R0 ;  /* 0x00007000030075a7 */ /* 0x0022a400080011ff */
[----:B--2---:R-:W-:Y:S05]  /*68b0*/  @!P0 NANOSLEEP.SYNCS 0x989680 ;  /* 0x009896800000895d */ /* 0x004fea0003900000 */
[----:B------:R-:W2:Y:S02]  /*68c0*/  @!P0 SYNCS.PHASECHK.TRANS64 P0, [R3+URZ+0x70], R0 ;  /* 0x00007000030085a7 */ /* 0x000ea400080010ff */
[----:B--2---:R-:W-:Y:S05]  /*68d0*/  @!P0 BRA `(.L_x_39) ;  /* 0xfffffffc00f08947 */ /* 0x004fea000383ffff */
[----:B------:R-:W-:Y:S05]  /*68e0*/  BRA `(.L_x_106) ;  /* 0xffffffb400b07947 */ /* 0x000fea000383ffff */
.L_x_43:
[----:B------:R-:W-:-:S07]  /*68f0*/  MOV R0, UR4 ;  /* 0x0000000400007c02 */ /* 0x000fce0008000f00 */
.L_x_107:
[----:B-1----:R1:W2:Y:S02]  /*6900*/  SYNCS.PHASECHK.TRANS64.TRYWAIT P0, [R0+URZ], R2 ;  /* 0x00000002000075a7 */ /* 0x0022a400080011ff */
[----:B--2---:R-:W-:Y:S05]  /*6910*/  @!P0 NANOSLEEP.SYNCS 0x989680 ;  /* 0x009896800000895d */ /* 0x004fea0003900000 */
[----:B------:R-:W2:Y:S02]  /*6920*/  @!P0 SYNCS.PHASECHK.TRANS64 P0, [R0+URZ], R2 ;  /* 0x00000002000085a7 */ /* 0x000ea400080010ff */
[----:B--2---:R-:W-:Y:S05]  /*6930*/  @!P0 BRA `(.L_x_107) ;  /* 0xfffffffc00f08947 */ /* 0x004fea000383ffff */
[----:B------:R-:W-:Y:S05]  /*6940*/  BRA `(.L_x_108) ;  /* 0xffffffbc00547947 */ /* 0x000fea000383ffff */
.L_x_44:
[----:B------:R-:W-:-:S07]  /*6950*/  MOV R0, UR5 ;  /* 0x0000000500007c02 */ /* 0x000fce0008000f00 */
.L_x_109:
[----:B-1----:R1:W2:Y:S02]  /*6960*/  SYNCS.PHASECHK.TRANS64.TRYWAIT P0, [R0+URZ], R3 ;  /* 0x00000003000075a7 */ /* 0x0022a400080011ff */
[----:B--2---:R-:W-:Y:S05]  /*6970*/  @!P0 NANOSLEEP.SYNCS 0x989680 ;  /* 0x009896800000895d */ /* 0x004fea0003900000 */
[----:B------:R-:W2:Y:S02]  /*6980*/  @!P0 SYNCS.PHASECHK.TRANS64 P0, [R0+URZ], R3 ;  /* 0x00000003000085a7 */ /* 0x000ea400080010ff */
[----:B--2---:R-:W-:Y:S05]  /*6990*/  @!P0 BRA `(.L_x_109) ;  /* 0xfffffffc00f08947 */ /* 0x004fea000383ffff */
[----:B------:R-:W-:Y:S05]  /*69a0*/  BRA `(.L_x_110) ;  /* 0xffffffbc00607947 */ /* 0x000fea000383ffff */
.L_x_45:
[----:B------:R-:W-:-:S07]  /*69b0*/  MOV R0, UR5 ;  /* 0x0000000500007c02 */ /* 0x000fce0008000f00 */
.L_x_111:
[----:B-1----:R1:W2:Y:S02]  /*69c0*/  SYNCS.PHASECHK.TRANS64.TRYWAIT P0, [R0+URZ], R3 ;  /* 0x00000003000075a7 */ /* 0x0022a400080011ff */
[----:B--2---:R-:W-:Y:S05]  /*69d0*/  @!P0 NANOSLEEP.SYNCS 0x989680 ;  /* 0x009896800000895d */ /* 0x004fea0003900000 */
[----:B------:R-:W2:Y:S02]  /*69e0*/  @!P0 SYNCS.PHASECHK.TRANS64 P0, [R0+URZ], R3 ;  /* 0x00000003000085a7 */ /* 0x000ea400080010ff */
[----:B--2---:R-:W-:Y:S05]  /*69f0*/  @!P0 BRA `(.L_x_111) ;  /* 0xfffffffc00f08947 */ /* 0x004fea000383ffff */
[----:B------:R-:W-:Y:S05]  /*6a00*/  BRA `(.L_x_112) ;  /* 0xffffffbc006c7947 */ /* 0x000fea000383ffff */
.L_x_46:
[----:B------:R-:W-:-:S07]  /*6a10*/  MOV R0, UR5 ;  /* 0x0000000500007c02 */ /* 0x000fce0008000f00 */
.L_x_113:
[----:B-1----:R1:W2:Y:S02]  /*6a20*/  SYNCS.PHASECHK.TRANS64.TRYWAIT P0, [R0+URZ], R3 ;  /* 0x00000003000075a7 */ /* 0x0022a400080011ff */
[----:B--2---:R-:W-:Y:S05]  /*6a30*/  @!P0 NANOSLEEP.SYNCS 0x989680 ;  /* 0x009896800000895d */ /* 0x004fea0003900000 */
[----:B------:R-:W2:Y:S02]  /*6a40*/  @!P0 SYNCS.PHASECHK.TRANS64 P0, [R0+URZ], R3 ;  /* 0x00000003000085a7 */ /* 0x000ea400080010ff */
[----:B--2---:R-:W-:Y:S05]  /*6a50*/  @!P0 BRA `(.L_x_113) ;  /* 0xfffffffc00f08947 */ /* 0x004fea000383ffff */
[----:B------:R-:W-:Y:S05]  /*6a60*/  BRA `(.L_x_114) ;  /* 0xffffffbc00787947 */ /* 0x000fea000383ffff */
.L_x_49:
[----:B--2---:R2:W3:Y:S02]  /*6a70*/  SYNCS.PHASECHK.TRANS64.TRYWAIT P0, [R2+URZ+0xd0], R4 ;  /* 0x0000d004020075a7 */ /* 0x0044e400080011ff */
[----:B---3--:R-:W-:Y:S05]  /*6a80*/  @!P0 NANOSLEEP.SYNCS 0x989680 ;  /* 0x009896800000895d */ /* 0x008fea0003900000 */
[----:B------:R-:W3:Y:S02]  /*6a90*/  @!P0 SYNCS.PHASECHK.TRANS64 P0, [R2+URZ+0xd0], R4 ;  /* 0x0000d004020085a7 */ /* 0x000ee400080010ff */
[----:B---3--:R-:W-:Y:S05]  /*6aa0*/  @!P0 BRA `(.L_x_49) ;  /* 0xfffffffc00f08947 */ /* 0x008fea000383ffff */
[----:B------:R-:W-:Y:S05]  /*6ab0*/  BRA `(.L_x_115) ;  /* 0xffffffbc00d47947 */ /* 0x000fea000383ffff */
.L_x_50:
[----:B------:R-:W-:-:S07]  /*6ac0*/  MOV R2, UR4 ;  /* 0x0000000400027c02 */ /* 0x000fce0008000f00 */
.L_x_116:
[----:B--2---:R2:W3:Y:S02]  /*6ad0*/  SYNCS.PHASECHK.TRANS64.TRYWAIT P0, [R2+URZ+0x80], R5 ;  /* 0x00008005020075a7 */ /* 0x0044e400080011ff */
[----:B---3--:R-:W-:Y:S05]  /*6ae0*/  @!P0 NANOSLEEP.SYNCS 0x989680 ;  /* 0x009896800000895d */ /* 0x008fea0003900000 */
[----:B------:R-:W3:Y:S02]  /*6af0*/  @!P0 SYNCS.PHASECHK.TRANS64 P0, [R2+URZ+0x80], R5 ;  /* 0x00008005020085a7 */ /* 0x000ee400080010ff */
[----:B---3--:R-:W-:Y:S05]  /*6b00*/  @!P0 BRA `(.L_x_116) ;  /* 0xfffffffc00f08947 */ /* 0x008fea000383ffff */
[----:B------:R-:W-:Y:S05]  /*6b10*/  BRA `(.L_x_117) ;  /* 0xffffffbc00e47947 */ /* 0x000fea000383ffff */
.L_x_51:
[----:B--2---:R2:W3:Y:S02]  /*6b20*/  SYNCS.PHASECHK.TRANS64.TRYWAIT P1, [R2+URZ+0x70], R4 ;  /* 0x00007004020075a7 */ /* 0x0044e400080211ff */
[----:B---3--:R-:W-:Y:S05]  /*6b30*/  @!P1 NANOSLEEP.SYNCS 0x989680 ;  /* 0x009896800000995d */ /* 0x008fea0003900000 */
[----:B------:R-:W3:Y:S02]  /*6b40*/  @!P1 SYNCS.PHASECHK.TRANS64 P1, [R2+URZ+0x70], R4 ;  /* 0x00007004020095a7 */ /* 0x000ee400080210ff */
[----:B---3--:R-:W-:Y:S05]  /*6b50*/  @!P1 BRA `(.L_x_51) ;  /* 0xfffffffc00f09947 */ /* 0x008fea000383ffff */
[----:B------:R-:W-:Y:S05]  /*6b60*/  BRA `(.L_x_118) ;  /* 0xffffffc000147947 */ /* 0x000fea000383ffff */
.L_x_54:
[----:B------:R-:W-:-:S07]  /*6b70*/  MOV R0, UR4 ;  /* 0x0000000400007c02 */ /* 0x000fce0008000f00 */
.L_x_119:
[----:B--2---:R2:W3:Y:S02]  /*6b80*/  SYNCS.PHASECHK.TRANS64.TRYWAIT P0, [R0+URZ+0x80], R2 ;  /* 0x00008002000075a7 */ /* 0x0044e400080011ff */
[----:B---3--:R-:W-:Y:S05]  /*6b90*/  @!P0 NANOSLEEP.SYNCS 0x989680 ;  /* 0x009896800000895d */ /* 0x008fea0003900000 */
[----:B------:R-:W3:Y:S02]  /*6ba0*/  @!P0 SYNCS.PHASECHK.TRANS64 P0, [R0+URZ+0x80], R2 ;  /* 0x00008002000085a7 */ /* 0x000ee400080010ff */
[----:B---3--:R-:W-:Y:S05]  /*6bb0*/  @!P0 BRA `(.L_x_119) ;  /* 0xfffffffc00f08947 */ /* 0x008fea000383ffff */
[----:B------:R-:W-:Y:S05]  /*6bc0*/  BRA `(.L_x_53) ;  /* 0xffffffc000687947 */ /* 0x000fea000383ffff */
.L_x_61:
[----:B-1----:R1:W2:Y:S02]  /*6bd0*/  SYNCS.PHASECHK.TRANS64.TRYWAIT P1, [R0+URZ+0x70], R2 ;  /* 0x00007002000075a7 */ /* 0x0022a400080211ff */
[----:B--2---:R-:W-:Y:S05]  /*6be0*/  @!P1 NANOSLEEP.SYNCS 0x989680 ;  /* 0x009896800000995d */ /* 0x004fea0003900000 */
[----:B------:R-:W2:Y:S02]  /*6bf0*/  @!P1 SYNCS.PHASECHK.TRANS64 P1, [R0+URZ+0x70], R2 ;  /* 0x00007002000095a7 */ /* 0x000ea400080210ff */
[----:B--2---:R-:W-:Y:S05]  /*6c00*/  @!P1 BRA `(.L_x_61) ;  /* 0xfffffffc00f09947 */ /* 0x004fea000383ffff */
[----:B------:R-:W-:Y:S05]  /*6c10*/  BRA `(.L_x_120) ;  /* 0xffffffc400c47947 */ /* 0x000fea000383ffff */
.L_x_62:
[----:B------:R-:W-:-:S07]  /*6c20*/  MOV R2, UR19 ;  /* 0x0000001300027c02 */ /* 0x000fce0008000f00 */
.L_x_121:
[----:B-1----:R1:W2:Y:S02]  /*6c30*/  SYNCS.PHASECHK.TRANS64.TRYWAIT P0, [R2+URZ+0xb0], R0 ;  /* 0x0000b000020075a7 */ /* 0x0022a400080011ff */
[----:B--2---:R-:W-:Y:S05]  /*6c40*/  @!P0 NANOSLEEP.SYNCS 0x989680 ;  /* 0x009896800000895d */ /* 0x004fea0003900000 */
[----:B------:R-:W2:Y:S02]  /*6c50*/  @!P0 SYNCS.PHASECHK.TRANS64 P0, [R2+URZ+0xb0], R0 ;  /* 0x0000b000020085a7 */ /* 0x000ea400080010ff */
[----:B--2---:R-:W-:Y:S05]  /*6c60*/  @!P0 BRA `(.L_x_121) ;  /* 0xfffffffc00f08947 */ /* 0x004fea000383ffff */
[----:B------:R-:W-:Y:S05]  /*6c70*/  BRA `(.L_x_122) ;  /* 0xffffffc400f87947 */ /* 0x000fea000383ffff */
.L_x_65:
[----:B------:R-:W-:Y:S07]  /*6c80*/  MOV R0, UR6 ;  /* 0x0000000600007c02 */ /* 0x000fee0008000f00 */
.L_x_123:
[----:B-1----:R1:W2:Y:S02]  /*6c90*/  SYNCS.PHASECHK.TRANS64.TRYWAIT P0, [R0+URZ], R2 ;  /* 0x00000002000075a7 */ /* 0x0022a400080011ff */
[----:B--2---:R-:W-:Y:S05]  /*6ca0*/  @!P0 NANOSLEEP.SYNCS 0x989680 ;  /* 0x009896800000895d */ /* 0x004fea0003900000 */
[----:B------:R-:W2:Y:S02]  /*6cb0*/  @!P0 SYNCS.PHASECHK.TRANS64 P0, [R0+URZ], R2 ;  /* 0x00000002000085a7 */ /* 0x000ea400080010ff */
[----:B--2---:R-:W-:Y:S05]  /*6cc0*/  @!P0 BRA `(.L_x_123) ;  /* 0xfffffffc00f08947 */ /* 0x004fea000383ffff */
[----:B------:R-:W-:Y:S05]  /*6cd0*/  BRA `(.L_x_64) ;  /* 0xffffffc800307947 */ /* 0x000fea000383ffff */
.L_x_68:
[----:B------:R-:W-:-:S07]  /*6ce0*/  MOV R0, UR4 ;  /* 0x0000000400007c02 */ /* 0x000fce0008000f00 */
.L_x_124:
[----:B--2---:R2:W4:Y:S02]  /*6cf0*/  SYNCS.PHASECHK.TRANS64.TRYWAIT P0, [R0+URZ], R2 ;  /* 0x00000002000075a7 */ /* 0x00452400080011ff */
[----:B----4-:R-:W-:Y:S05]  /*6d00*/  @!P0 NANOSLEEP.SYNCS 0x989680 ;  /* 0x009896800000895d */ /* 0x010fea0003900000 */
[----:B------:R-:W4:Y:S02]  /*6d10*/  @!P0 SYNCS.PHASECHK.TRANS64 P0, [R0+URZ], R2 ;  /* 0x00000002000085a7 */ /* 0x000f2400080010ff */
[----:B----4-:R-:W-:Y:S05]  /*6d20*/  @!P0 BRA `(.L_x_124) ;  /* 0xfffffffc00f08947 */ /* 0x010fea000383ffff */
[----:B------:R-:W-:Y:S05]  /*6d30*/  BRA `(.L_x_125) ;  /* 0xffffffc800d07947 */ /* 0x000fea000383ffff */
.L_x_69:
[----:B------:R-:W-:-:S07]  /*6d40*/  MOV R0, UR5 ;  /* 0x0000000500007c02 */ /* 0x000fce0008000f00 */
.L_x_126:
[----:B-1----:R1:W2:Y:S02]  /*6d50*/  SYNCS.PHASECHK.TRANS64.TRYWAIT P0, [R0+URZ], R3 ;  /* 0x00000003000075a7 */ /* 0x0022a400080011ff */
[----:B--2---:R-:W-:Y:S05]  /*6d60*/  @!P0 NANOSLEEP.SYNCS 0x989680 ;  /* 0x009896800000895d */ /* 0x004fea0003900000 */
[----:B------:R-:W2:Y:S02]  /*6d70*/  @!P0 SYNCS.PHASECHK.TRANS64 P0, [R0+URZ], R3 ;  /* 0x00000003000085a7 */ /* 0x000ea400080010ff */
[----:B--2---:R-:W-:Y:S05]  /*6d80*/  @!P0 BRA `(.L_x_126) ;  /* 0xfffffffc00f08947 */ /* 0x004fea000383ffff */
[----:B------:R-:W-:Y:S05]  /*6d90*/  BRA `(.L_x_127) ;  /* 0xffffffc800dc7947 */ /* 0x000fea000383ffff */
.L_x_70:
[----:B------:R-:W-:-:S07]  /*6da0*/  MOV R0, UR5 ;  /* 0x0000000500007c02 */ /* 0x000fce0008000f00 */
.L_x_128:
[----:B-1----:R1:W2:Y:S02]  /*6db0*/  SYNCS.PHASECHK.TRANS64.TRYWAIT P0, [R0+URZ], R3 ;  /* 0x00000003000075a7 */ /* 0x0022a400080011ff */
[----:B--2---:R-:W-:Y:S05]  /*6dc0*/  @!P0 NANOSLEEP.SYNCS 0x989680 ;  /* 0x009896800000895d */ /* 0x004fea0003900000 */
[----:B------:R-:W2:Y:S02]  /*6dd0*/  @!P0 SYNCS.PHASECHK.TRANS64 P0, [R0+URZ], R3 ;  /* 0x00000003000085a7 */ /* 0x000ea400080010ff */
[----:B--2---:R-:W-:Y:S05]  /*6de0*/  @!P0 BRA `(.L_x_128) ;  /* 0xfffffffc00f08947 */ /* 0x004fea000383ffff */
[----:B------:R-:W-:Y:S05]  /*6df0*/  BRA `(.L_x_129) ;  /* 0xffffffc800e87947 */ /* 0x000fea000383ffff */
.L_x_71:
[----:B-1----:R-:W-:-:S07]  /*6e00*/  MOV R0, UR4 ;  /* 0x0000000400007c02 */ /* 0x002fce0008000f00 */
.L_x_130:
[----:B-1----:R1:W2:Y:S02]  /*6e10*/  SYNCS.PHASECHK.TRANS64.TRYWAIT P0, [R0+URZ], R2 ;  /* 0x00000002000075a7 */ /* 0x0022a400080011ff */
[----:B--2---:R-:W-:Y:S05]  /*6e20*/  @!P0 NANOSLEEP.SYNCS 0x989680 ;  /* 0x009896800000895d */ /* 0x004fea0003900000 */
[----:B------:R-:W2:Y:S02]  /*6e30*/  @!P0 SYNCS.PHASECHK.TRANS64 P0, [R0+URZ], R2 ;  /* 0x00000002000085a7 */ /* 0x000ea400080010ff */
[----:B--2---:R-:W-:Y:S05]  /*6e40*/  @!P0 BRA `(.L_x_130) ;  /* 0xfffffffc00f08947 */ /* 0x004fea000383ffff */
[----:B------:R-:W-:Y:S05]  /*6e50*/  BRA `(.L_x_131) ;  /* 0xffffffc800f47947 */ /* 0x000fea000383ffff */
.L_x_76:
[----:B--2---:R2:W3:Y:S02]  /*6e60*/  SYNCS.PHASECHK.TRANS64.TRYWAIT P0, [R8+URZ+0x70], R0 ;  /* 0x00007000080075a7 */ /* 0x0044e400080011ff */
[----:B---3--:R-:W-:Y:S05]  /*6e70*/  @!P0 NANOSLEEP.SYNCS 0x989680 ;  /* 0x009896800000895d */ /* 0x008fea0003900000 */
[----:B------:R-:W3:Y:S02]  /*6e80*/  @!P0 SYNCS.PHASECHK.TRANS64 P0, [R8+URZ+0x70], R0 ;  /* 0x00007000080085a7 */ /* 0x000ee400080010ff */
[----:B---3--:R-:W-:Y:S05]  /*6e90*/  @!P0 BRA `(.L_x_76) ;  /* 0xfffffffc00f08947 */ /* 0x008fea000383ffff */
[----:B------:R-:W-:Y:S05]  /*6ea0*/  BRA `(.L_x_132) ;  /* 0xffffffd0001c7947 */ /* 0x000fea000383ffff */
.L_x_79:
[----:B--2---:R-:W-:Y:S07]  /*6eb0*/  MOV R0, UR17 ;  /* 0x0000001100007c02 */ /* 0x004fee0008000f00 */
.L_x_133:
[----:B--2---:R2:W3:Y:S02]  /*6ec0*/  SYNCS.PHASECHK.TRANS64.TRYWAIT P1, [R0+URZ+0x68], R4 ;  /* 0x00006804000075a7 */ /* 0x0044e400080211ff */
[----:B---3--:R-:W-:Y:S05]  /*6ed0*/  @!P1 NANOSLEEP.SYNCS 0x989680 ;  /* 0x009896800000995d */ /* 0x008fea0003900000 */
[----:B------:R-:W3:Y:S02]  /*6ee0*/  @!P1 SYNCS.PHASECHK.TRANS64 P1, [R0+URZ+0x68], R4 ;  /* 0x00006804000095a7 */ /* 0x000ee400080210ff */
[----:B---3--:R-:W-:Y:S05]  /*6ef0*/  @!P1 BRA `(.L_x_133) ;  /* 0xfffffffc00f09947 */ /* 0x008fea000383ffff */
[----:B------:R-:W-:Y:S05]  /*6f00*/  BRA `(.L_x_78) ;  /* 0xffffffd400907947 */ /* 0x000fea000383ffff */
.L_x_82:
[----:B--2---:R-:W-:Y:S07]  /*6f10*/  MOV R0, UR17 ;  /* 0x0000001100007c02 */ /* 0x004fee0008000f00 */
.L_x_134:
[----:B--2---:R2:W3:Y:S02]  /*6f20*/  SYNCS.PHASECHK.TRANS64.TRYWAIT P0, [R0+URZ+0x58], R2 ;  /* 0x00005802000075a7 */ /* 0x0044e400080011ff */
[----:B---3--:R-:W-:Y:S05]  /*6f30*/  @!P0 NANOSLEEP.SYNCS 0x989680 ;  /* 0x009896800000895d */ /* 0x008fea0003900000 */
[----:B------:R-:W3:Y:S02]  /*6f40*/  @!P0 SYNCS.PHASECHK.TRANS64 P0, [R0+URZ+0x58], R2 ;  /* 0x00005802000085a7 */ /* 0x000ee400080010ff */
[----:B---3--:R-:W-:Y:S05]  /*6f50*/  @!P0 BRA `(.L_x_134) ;  /* 0xfffffffc00f08947 */ /* 0x008fea000383ffff */
[----:B------:R-:W-:Y:S05]  /*6f60*/  BRA `(.L_x_135) ;  /* 0xffffffd400e47947 */ /* 0x000fea000383ffff */
.L_x_85:
[----:B---3--:R3:W1:Y:S02]  /*6f70*/  SYNCS.PHASECHK.TRANS64.TRYWAIT P0, [R3+URZ+0x70], R0 ;  /* 0x00007000030075a7 */ /* 0x00866400080011ff */
[----:B-1----:R-:W-:Y:S05]  /*6f80*/  @!P0 NANOSLEEP.SYNCS 0x989680 ;  /* 0x009896800000895d */ /* 0x002fea0003900000 */
[----:B------:R-:W1:Y:S02]  /*6f90*/  @!P0 SYNCS.PHASECHK.TRANS64 P0, [R3+URZ+0x70], R0 ;  /* 0x00007000030085a7 */ /* 0x000e6400080010ff */
[----:B-1----:R-:W-:Y:S05]  /*6fa0*/  @!P0 BRA `(.L_x_85) ;  /* 0xfffffffc00f08947 */ /* 0x002fea000383ffff */
[----:B------:R-:W-:Y:S05]  /*6fb0*/  BRA `(.L_x_136) ;  /* 0xffffffdc00307947 */ /* 0x000fea000383ffff */
.L_x_96:
[----:B-1----:R-:W-:Y:S04]  /*6fc0*/  MOV R0, UR44 ;  /* 0x0000002c00007c02 */ /* 0x002fe80008000f00 */
[----:B------:R1:W2:Y:S03]  /*6fd0*/  SYNCS.PHASECHK.TRANS64.TRYWAIT P1, [R0+URZ+0x50], R4 ;  /* 0x00005004000075a7 */ /* 0x0002a600080211ff */
[----:B--2---:R-:W-:Y:S05]  /*6fe0*/  @!P1 NANOSLEEP.SYNCS 0x989680 ;  /* 0x009896800000995d */ /* 0x004fea0003900000 */
[----:B------:R-:W2:Y:S02]  /*6ff0*/  @!P1 SYNCS.PHASECHK.TRANS64 P1, [R0+URZ+0x50], R4 ;  /* 0x00005004000095a7 */ /* 0x000ea400080210ff */
[----:B--2---:R-:W-:Y:S05]  /*7000*/  @!P1 BRA `(.L_x_96) ;  /* 0xfffffffc00ec9947 */ /* 0x004fea000383ffff */
[----:B------:R-:W-:Y:S05]  /*7010*/  BRA `(.L_x_95) ;  /* 0xffffffe800807947 */ /* 0x000fea000383ffff */
.L_x_98:
[----:B------:R1:W1:Y:S02]  /*7020*/  SYNCS.PHASECHK.TRANS64.TRYWAIT P1, [R22+URZ+0x90], R3 ;  /* 0x00009003160075a7 */ /* 0x00026400080211ff */
[----:B-1----:R-:W-:Y:S05]  /*7030*/  @!P1 NANOSLEEP.SYNCS 0x989680 ;  /* 0x009896800000995d */ /* 0x002fea0003900000 */
[----:B------:R-:W1:Y:S02]  /*7040*/  @!P1 SYNCS.PHASECHK.TRANS64 P1, [R22+URZ+0x90], R3 ;  /* 0x00009003160095a7 */ /* 0x000e6400080210ff */
[----:B-1----:R-:W-:Y:S05]  /*7050*/  @!P1 BRA `(.L_x_98) ;  /* 0xfffffffc00f09947 */ /* 0x002fea000383ffff */
[----:B------:R-:W-:Y:S05]  /*7060*/  BRA `(.L_x_97) ;  /* 0xffffffe800bc7947 */ /* 0x000fea000383ffff */
        .weak           $__internal_0_$__cuda_sm10x_tcgen05_guardrail_trap_col_being_dealloced_not_returned_by_alloc
        .type           $__internal_0_$__cuda_sm10x_tcgen05_guardrail_trap_col_being_dealloced_not_returned_by_alloc,@function
        .size           $__internal_0_$__cuda_sm10x_tcgen05_guardrail_trap_col_being_dealloced_not_returned_by_alloc,($__internal_1_$__cuda_sm10x_tcgen05_guardrail_trap_phase_invalid_during_alloc - $__internal_0_$__cuda_sm10x_tcgen05_guardrail_trap_col_being_dealloced_not_returned_by_alloc)
$__internal_0_$__cuda_sm10x_tcgen05_guardrail_trap_col_being_dealloced_not_returned_by_alloc:
[----:B------:R-:W-:Y:S05]  /*7070*/  BPT.TRAP 0x1 ;  /* 0x000000040000795c */ /* 0x000fea0000300000 */
[----:B------:R-:W-:-:S04]  /*7080*/  HFMA2 R3, -RZ, RZ, 0, 0 ;  /* 0x00000000ff037431 */ /* 0x000fc800000001ff */
[----:B------:R-:W-:Y:S05]  /*7090*/  RET.REL.NODEC R2 `(_ZN7cutlass13device_kernelINS_4gemm6kernel13GemmUniversalIN4cute5tupleIJiiiiEEENS1_10collective13CollectiveMmaINS1_35MainloopSm100TmaUmmaWarpSpecializedILi5ELi2ELi4ENS5_IJNS4_1CILi2EEENSA_ILi1EEESC_EEEEENS5_IJNSA_ILi64EEESF_NSA_ILi32EEEEEENS_12float_e5m2_tENS5_IJlSC_lEEESI_SJ_NS4_8TiledMMAINS4_8MMA_AtomIJNS4_10MMA_TraitsINS4_19SM100_MMA_F8F6F4_SSEJSI_SI_fSF_SF_NS4_17integral_constantINS4_4UMMA5MajorELSQ_0EEESR_NSO_INSP_7ScaleInELSS_0EEEST_EEEEEENS4_6LayoutINS5_IJSC_SC_SC_EEENS5_IJNSA_ILi0EEESY_SY_EEEEENS5_IJNS4_10UnderscoreES11_S11_EEEEENS4_13SM90_TMA_LOADENS4_14ComposedLayoutINS4_7SwizzleILi1ELi4ELi3EEENS4_18smem_ptr_flag_bitsILi8EEENSW_INS5_IJNSA_ILi8EEESG_EEENS5_IJSG_SC_EEEEEEEvNS4_8identityENS4_23SM90_TMA_LOAD_MULTICASTES1E_vS1F_EENS_8epilogue10collective18CollectiveEpilogueINS1I_23Sm100TmaWarpSpecializedILi1ELi1ELi32ELb0ELb0EEEJSH_NS5_IJNSW_ISF_SC_EES1N_EEESI_SJ_SI_SJ_NS1I_6fusion15FusionCallbacksIS1M_NS1P_17LinearCombinationISI_fSI_fLNS_15FloatRoundStyleE2EEESH_S1O_JEEENS4_5SM1004TMEM4LOAD26SM100_TMEM_LOAD_16dp32b32xES14_NS15_INS16_ILi2ELi4ELi3EEES19_NSW_INS5_IJS1A_SF_EEENS5_IJSF_SC_EEEEEEENS4_39AutoVectorizingCopyWithAssumedAlignmentILi128EEENS4_14SM90_TMA_STOREES23_S25_S25_EEEvvEEEEvNT_6ParamsE) ;  /* 0xffffff8c02d87950 */ /* 0x000fea0003c3ffff */
        .weak           $__internal_1_$__cuda_sm10x_tcgen05_guardrail_trap_phase_invalid_during_alloc
        .type           $__internal_1_$__cuda_sm10x_tcgen05_guardrail_trap_phase_invalid_during_alloc,@function
        .size           $__internal_1_$__cuda_sm10x_tcgen05_guardrail_trap_phase_invalid_during_alloc,($__internal_2_$__cuda_sm10x_tcgen05_guardrail_trap_unallocated_columns_being_dealloced - $__internal_1_$__cuda_sm10x_tcgen05_guardrail_trap_phase_invalid_during_alloc)
$__internal_1_$__cuda_sm10x_tcgen05_guardrail_trap_phase_invalid_during_alloc:
[----:B------:R-:W-:Y:S05]  /*70a0*/  BPT.TRAP 0x1 ;  /* 0x000000040000795c */ /* 0x000fea0000300000 */
[----:B------:R-:W-:-:S04]  /*70b0*/  MOV R5, 0x0 ;  /* 0x0000000000057802 */ /* 0x000fc80000000f00 */
[----:B------:R-:W-:Y:S05]  /*70c0*/  RET.REL.NODEC R4 `(_ZN7cutlass13device_kernelINS_4gemm6kernel13GemmUniversalIN4cute5tupleIJiiiiEEENS1_10collective13CollectiveMmaINS1_35MainloopSm100TmaUmmaWarpSpecializedILi5ELi2ELi4ENS5_IJNS4_1CILi2EEENSA_ILi1EEESC_EEEEENS5_IJNSA_ILi64EEESF_NSA_ILi32EEEEEENS_12float_e5m2_tENS5_IJlSC_lEEESI_SJ_NS4_8TiledMMAINS4_8MMA_AtomIJNS4_10MMA_TraitsINS4_19SM100_MMA_F8F6F4_SSEJSI_SI_fSF_SF_NS4_17integral_constantINS4_4UMMA5MajorELSQ_0EEESR_NSO_INSP_7ScaleInELSS_0EEEST_EEEEEENS4_6LayoutINS5_IJSC_SC_SC_EEENS5_IJNSA_ILi0EEESY_SY_EEEEENS5_IJNS4_10UnderscoreES11_S11_EEEEENS4_13SM90_TMA_LOADENS4_14ComposedLayoutINS4_7SwizzleILi1ELi4ELi3EEENS4_18smem_ptr_flag_bitsILi8EEENSW_INS5_IJNSA_ILi8EEESG_EEENS5_IJSG_SC_EEEEEEEvNS4_8identityENS4_23SM90_TMA_LOAD_MULTICASTES1E_vS1F_EENS_8epilogue10collective18CollectiveEpilogueINS1I_23Sm100TmaWarpSpecializedILi1ELi1ELi32ELb0ELb0EEEJSH_NS5_IJNSW_ISF_SC_EES1N_EEESI_SJ_SI_SJ_NS1I_6fusion15FusionCallbacksIS1M_NS1P_17LinearCombinationISI_fSI_fLNS_15FloatRoundStyleE2EEESH_S1O_JEEENS4_5SM1004TMEM4LOAD26SM100_TMEM_LOAD_16dp32b32xES14_NS15_INS16_ILi2ELi4ELi3EEES19_NSW_INS5_IJS1A_SF_EEENS5_IJSF_SC_EEEEEEENS4_39AutoVectorizingCopyWithAssumedAlignmentILi128EEENS4_14SM90_TMA_STOREES23_S25_S25_EEEvvEEEEvNT_6ParamsE) ;  /* 0xffffff8c04cc7950 */ /* 0x000fea0003c3ffff */
        .weak           $__internal_2_$__cuda_sm10x_tcgen05_guardrail_trap_unallocated_columns_being_dealloced
        .type           $__internal_2_$__cuda_sm10x_tcgen05_guardrail_trap_unallocated_columns_being_dealloced,@function
        .size           $__internal_2_$__cuda_sm10x_tcgen05_guardrail_trap_unallocated_columns_being_dealloced,(.L_x_138 - $__internal_2_$__cuda_sm10x_tcgen05_guardrail_trap_unallocated_columns_being_dealloced)
$__internal_2_$__cuda_sm10x_tcgen05_guardrail_trap_unallocated_columns_being_dealloced:
[----:B------:R-:W-:Y:S05]  /*70d0*/  BPT.TRAP 0x1 ;  /* 0x000000040000795c */ /* 0x000fea0000300000 */
[----:B------:R-:W-:-:S04]  /*70e0*/  HFMA2 R3, -RZ, RZ, 0, 0 ;  /* 0x00000000ff037431 */ /* 0x000fc800000001ff */
[----:B------:R-:W-:Y:S05]  /*70f0*/  RET.REL.NODEC R2 `(_ZN7cutlass13device_kernelINS_4gemm6kernel13GemmUniversalIN4cute5tupleIJiiiiEEENS1_10collective13CollectiveMmaINS1_35MainloopSm100TmaUmmaWarpSpecializedILi5ELi2ELi4ENS5_IJNS4_1CILi2EEENSA_ILi1EEESC_EEEEENS5_IJNSA_ILi64EEESF_NSA_ILi32EEEEEENS_12float_e5m2_tENS5_IJlSC_lEEESI_SJ_NS4_8TiledMMAINS4_8MMA_AtomIJNS4_10MMA_TraitsINS4_19SM100_MMA_F8F6F4_SSEJSI_SI_fSF_SF_NS4_17integral_constantINS4_4UMMA5MajorELSQ_0EEESR_NSO_INSP_7ScaleInELSS_0EEEST_EEEEEENS4_6LayoutINS5_IJSC_SC_SC_EEENS5_IJNSA_ILi0EEESY_SY_EEEEENS5_IJNS4_10UnderscoreES11_S11_EEEEENS4_13SM90_TMA_LOADENS4_14ComposedLayoutINS4_7SwizzleILi1ELi4ELi3EEENS4_18smem_ptr_flag_bitsILi8EEENSW_INS5_IJNSA_ILi8EEESG_EEENS5_IJSG_SC_EEEEEEEvNS4_8identityENS4_23SM90_TMA_LOAD_MULTICASTES1E_vS1F_EENS_8epilogue10collective18CollectiveEpilogueINS1I_23Sm100TmaWarpSpecializedILi1ELi1ELi32ELb0ELb0EEEJSH_NS5_IJNSW_ISF_SC_EES1N_EEESI_SJ_SI_SJ_NS1I_6fusion15FusionCallbacksIS1M_NS1P_17LinearCombinationISI_fSI_fLNS_15FloatRoundStyleE2EEESH_S1O_JEEENS4_5SM1004TMEM4LOAD26SM100_TMEM_LOAD_16dp32b32xES14_NS15_INS16_ILi2ELi4ELi3EEES19_NSW_INS5_IJS1A_SF_EEENS5_IJSF_SC_EEEEEEENS4_39AutoVectorizingCopyWithAssumedAlignmentILi128EEENS4_14SM90_TMA_STOREES23_S25_S25_EEEvvEEEEvNT_6ParamsE) ;  /* 0xffffff8c02c07950 */ /* 0x000fea0003c3ffff */
.L_x_137:
[----:B------:R-:W-:-:S00]  /*7100*/  BRA `(.L_x_137) ;  /* 0xfffffffc00fc7947 */ /* 0x000fc0000383ffff */
[----:B------:R-:W-:-:S00]  /*7110*/  NOP ;  /* 0x0000000000007918 */ /* 0x000fc00000000000 */
        /* <DEDUP_REMOVED lines=14> */
.L_x_138:


//--------------------- .nv.global.init           --------------------------
	.section	.nv.global.init,"aw",@progbits
.nv.global.init:
	.type		$str$27,@object
	.size		$str$27,($str$28 - $str$27)
$str$27:
        /*0000*/ 	.byte	0x28, 0x61, 0x64, 0x64, 0x72, 0x65, 0x73, 0x73, 0x20, 0x26, 0x20, 0x6d, 0x61, 0x73, 0x6b, 0x29
        /*0010*/ 	.byte	0x20, 0x3d, 0x3d, 0x20, 0x30, 0x00
	.type		$str$28,@object
	.size		$str$28,($str$26 - $str$28)
$str$28:
        /*0016*/ 	.byte	0x2f, 0x74, 0x6d, 0x70, 0x2f, 0x63, 0x75, 0x74, 0x6c, 0x61, 0x73, 0x73, 0x5f, 0x73, 0x77, 0x65
        /*0026*/ 	.byte	0x65, 0x70, 0x5f, 0x73, 0x72, 0x63, 0x2f, 0x69, 0x6e, 0x63, 0x6c, 0x75, 0x64, 0x65, 0x2f, 0x63
        /*0036*/ 	.byte	0x75, 0x74, 0x65, 0x2f, 0x70, 0x6f, 0x69, 0x6e, 0x74, 0x65, 0x72, 0x5f, 0x66, 0x6c, 0x61, 0x67
        /*0046*/ 	.byte	0x67, 0x65, 0x64, 0x2e, 0x68, 0x70, 0x70, 0x00
	.type		$str$26,@object
	.size		$str$26,($str$25 - $str$26)
$str$26:
        /*004e*/ 	.byte	0x2f, 0x74, 0x6d, 0x70, 0x2f, 0x63, 0x75, 0x74, 0x6c, 0x61, 0x73, 0x73, 0x5f, 0x73, 0x77, 0x65
        /*005e*/ 	.byte	0x65, 0x70, 0x5f, 0x73, 0x72, 0x63, 0x2f, 0x69, 0x6e, 0x63, 0x6c, 0x75, 0x64, 0x65, 0x2f, 0x63
        /*006e*/ 	.byte	0x75, 0x74, 0x65, 0x2f, 0x61, 0x74, 0x6f, 0x6d, 0x2f, 0x63, 0x6f, 0x70, 0x79, 0x5f, 0x74, 0x72
        /*007e*/ 	.byte	0x61, 0x69, 0x74, 0x73, 0x5f, 0x73, 0x6d, 0x31, 0x30, 0x30, 0x2e, 0x68, 0x70, 0x70, 0x00
	.type		$str$25,@object
	.size		$str$25,(__unnamed_1 - $str$25)
$str$25:
        /*008d*/ 	.byte	0x28, 0x28, 0x75, 0x69, 0x6e, 0x74, 0x33, 0x32, 0x5f, 0x74, 0x28, 0x74, 0x68, 0x72, 0x65, 0x61
        /*009d*/ 	.byte	0x64, 0x49, 0x64, 0x78, 0x2e, 0x78, 0x29, 0x20, 0x2f, 0x20, 0x33, 0x32, 0x29, 0x20, 0x25, 0x20
        /*00ad*/ 	.byte	0x34, 0x29, 0x20, 0x3d, 0x3d, 0x20, 0x28, 0x28, 0x28, 0x74, 0x6d, 0x65, 0x6d, 0x5f, 0x61, 0x64
        /*00bd*/ 	.byte	0x64, 0x72, 0x20, 0x3e, 0x3e, 0x20, 0x31, 0x36, 0x29, 0x20, 0x2f, 0x20, 0x33, 0x32, 0x29, 0x20
        /*00cd*/ 	.byte	0x25, 0x20, 0x34, 0x29, 0x00
	.type		__unnamed_1,@object
	.size		__unnamed_1,(__unnamed_2 - __unnamed_1)
__unnamed_1:
        /*00d2*/ 	.byte	0x61, 0x75, 0x74, 0x6f, 0x20, 0x63, 0x75, 0x74, 0x65, 0x3a, 0x3a, 0x61, 0x73, 0x5f, 0x70, 0x6f
        /* <DEDUP_REMOVED lines=24> */
        /*0262*/ 	.byte	0x3c, 0x34, 0x30, 0x39, 0x36, 0x3e, 0x3e, 0x3e, 0x3e, 0x5d, 0x00
	.type		__unnamed_2,@object
	.size		__unnamed_2,(.L_2 - __unnamed_2)
__unnamed_2:
        /* <DEDUP_REMOVED lines=40> */
        /*04ed*/ 	.byte	0x74, 0x65, 0x3a, 0x3a, 0x43, 0x3c, 0x30, 0x3e, 0x3e, 0x3e, 0x3e, 0x5d, 0x00
.L_2:


//--------------------- .nv.shared._ZN7cutlass13device_kernelINS_4gemm6kernel13GemmUniversalIN4cute5tupleIJiiiiEEENS1_10collective13CollectiveMmaINS1_35MainloopSm100TmaUmmaWarpSpecializedILi5ELi2ELi4ENS5_IJNS4_1CILi2EEENSA_ILi1EEESC_EEEEENS5_IJNSA_ILi64EEESF_NSA_ILi32EEEEEENS_12float_e5m2_tENS5_IJlSC_lEEESI_SJ_NS4_8TiledMMAINS4_8MMA_AtomIJNS4_10MMA_TraitsINS4_19SM100_MMA_F8F6F4_SSEJSI_SI_fSF_SF_NS4_17integral_constantINS4_4UMMA5MajorELSQ_0EEESR_NSO_INSP_7ScaleInELSS_0EEEST_EEEEEENS4_6LayoutINS5_IJSC_SC_SC_EEENS5_IJNSA_ILi0EEESY_SY_EEEEENS5_IJNS4_10UnderscoreES11_S11_EEEEENS4_13SM90_TMA_LOADENS4_14ComposedLayoutINS4_7SwizzleILi1ELi4ELi3EEENS4_18smem_ptr_flag_bitsILi8EEENSW_INS5_IJNSA_ILi8EEESG_EEENS5_IJSG_SC_EEEEEEEvNS4_8identityENS4_23SM90_TMA_LOAD_MULTICASTES1E_vS1F_EENS_8epilogue10collective18CollectiveEpilogueINS1I_23Sm100TmaWarpSpecializedILi1ELi1ELi32ELb0ELb0EEEJSH_NS5_IJNSW_ISF_SC_EES1N_EEESI_SJ_SI_SJ_NS1I_6fusion15FusionCallbacksIS1M_NS1P_17LinearCombinationISI_fSI_fLNS_15FloatRoundStyleE2EEESH_S1O_JEEENS4_5SM1004TMEM4LOAD26SM100_TMEM_LOAD_16dp32b32xES14_NS15_INS16_ILi2ELi4ELi3EEES19_NSW_INS5_IJS1A_SF_EEENS5_IJSF_SC_EEEEEEENS4_39AutoVectorizingCopyWithAssumedAlignmentILi128EEENS4_14SM90_TMA_STOREES23_S25_S25_EEEvvEEEEvNT_6ParamsE --------------------------
	.section	.nv.shared._ZN7cutlass13device_kernelINS_4gemm6kernel13GemmUniversalIN4cute5tupleIJiiiiEEENS1_10collective13CollectiveMmaINS1_35MainloopSm100TmaUmmaWarpSpecializedILi5ELi2ELi4ENS5_IJNS4_1CILi2EEENSA_ILi1EEESC_EEEEENS5_IJNSA_ILi64EEESF_NSA_ILi32EEEEEENS_12float_e5m2_tENS5_IJlSC_lEEESI_SJ_NS4_8TiledMMAINS4_8MMA_AtomIJNS4_10MMA_TraitsINS4_19SM100_MMA_F8F6F4_SSEJSI_SI_fSF_SF_NS4_17integral_constantINS4_4UMMA5MajorELSQ_0EEESR_NSO_INSP_7ScaleInELSS_0EEEST_EEEEEENS4_6LayoutINS5_IJSC_SC_SC_EEENS5_IJNSA_ILi0EEESY_SY_EEEEENS5_IJNS4_10UnderscoreES11_S11_EEEEENS4_13SM90_TMA_LOADENS4_14ComposedLayoutINS4_7SwizzleILi1ELi4ELi3EEENS4_18smem_ptr_flag_bitsILi8EEENSW_INS5_IJNSA_ILi8EEESG_EEENS5_IJSG_SC_EEEEEEEvNS4_8identityENS4_23SM90_TMA_LOAD_MULTICASTES1E_vS1F_EENS_8epilogue10collective18CollectiveEpilogueINS1I_23Sm100TmaWarpSpecializedILi1ELi1ELi32ELb0ELb0EEEJSH_NS5_IJNSW_ISF_SC_EES1N_EEESI_SJ_SI_SJ_NS1I_6fusion15FusionCallbacksIS1M_NS1P_17LinearCombinationISI_fSI_fLNS_15FloatRoundStyleE2EEESH_S1O_JEEENS4_5SM1004TMEM4LOAD26SM100_TMEM_LOAD_16dp32b32xES14_NS15_INS16_ILi2ELi4ELi3EEES19_NSW_INS5_IJS1A_SF_EEENS5_IJSF_SC_EEEEEEENS4_39AutoVectorizingCopyWithAssumedAlignmentILi128EEENS4_14SM90_TMA_STOREES23_S25_S25_EEEvvEEEEvNT_6ParamsE,"aw",@nobits
	.sectionflags	@""
	.align	16
	.zero		1024


//--------------------- .nv.shared.reserved.0     --------------------------
	.section	.nv.shared.reserved.0,"aw",@nobits
	.weak		__nv_reservedSMEM_offset_0_alias
	.size		__nv_reservedSMEM_offset_0_alias, 0, 64
	.other		__nv_reservedSMEM_offset_0_alias,@"STO_CUDA_RESERVED_SHARED STV_DEFAULT"
__nv_reservedSMEM_offset_0_alias:
	.zero		0
.nv.shared.reserved.0:
	.zero		64
	.weak		__nv_reservedSMEM_tcgen05_partition
	.type		__nv_reservedSMEM_tcgen05_partition,@object
	.size		__nv_reservedSMEM_tcgen05_partition,(.L_0 - __nv_reservedSMEM_tcgen05_partition)
__nv_reservedSMEM_tcgen05_partition:
	.zero		32
.L_0:


//--------------------- .nv.global                --------------------------
	.section	.nv.global,"aw",@nobits
.nv.global:
	.type		_ZN39_INTERNAL_14650a06_4_k_cu_761edcd4_93314cute1_E,@object
	.size		_ZN39_INTERNAL_14650a06_4_k_cu_761edcd4_93314cute1_E,(_ZN39_INTERNAL_14650a06_4_k_cu_761edcd4_93314cuda3std3__45__cpo6cbeginE - _ZN39_INTERNAL_14650a06_4_k_cu_761edcd4_93314cute1_E)
_ZN39_INTERNAL_14650a06_4_k_cu_761edcd4_93314cute1_E:
	.zero		1
	.type		_ZN39_INTERNAL_14650a06_4_k_cu_761edcd4_93314cuda3std3__45__cpo6cbeginE,@object
	.size		_ZN39_INTERNAL_14650a06_4_k_cu_761edcd4_93314cuda3std3__45__cpo6cbeginE,(_ZN39_INTERNAL_14650a06_4_k_cu_761edcd4_93314cuda3std3__48in_placeE - _ZN39_INTERNAL_14650a06_4_k_cu_761edcd4_93314cuda3std3__45__cpo6cbeginE)
_ZN39_INTERNAL_14650a06_4_k_cu_761edcd4_93314cuda3std3__45__cpo6cbeginE:
	.zero		1
	.type		_ZN39_INTERNAL_14650a06_4_k_cu_761edcd4_93314cuda3std3__48in_placeE,@object
	.size		_ZN39_INTERNAL_14650a06_4_k_cu_761edcd4_93314cuda3std3__48in_placeE,(_ZN39_INTERNAL_14650a06_4_k_cu_761edcd4_93314cuda3std6ranges3__45__cpo9iter_moveE - _ZN39_INTERNAL_14650a06_4_k_cu_761edcd4_93314cuda3std3__48in_placeE)
_ZN39_INTERNAL_14650a06_4_k_cu_761edcd4_93314cuda3std3__48in_placeE:
	.zero		1
	.type		_ZN39_INTERNAL_14650a06_4_k_cu_761edcd4_93314cuda3std6ranges3__45__cpo9iter_moveE,@object
	.size		_ZN39_INTERNAL_14650a06_4_k_cu_761edcd4_93314cuda3std6ranges3__45__cpo9iter_moveE,(_ZN39_INTERNAL_14650a06_4_k_cu_761edcd4_93314cuda3std3__45__cpo5beginE - _ZN39_INTERNAL_14650a06_4_k_cu_761edcd4_93314cuda3std6ranges3__45__cpo9iter_moveE)
_ZN39_INTERNAL_14650a06_4_k_cu_761edcd4_93314cuda3std6ranges3__45__cpo9iter_moveE:
	.zero		1
	.type		_ZN39_INTERNAL_14650a06_4_k_cu_761edcd4_93314cuda3std3__45__cpo5beginE,@object
	.size		_ZN39_INTERNAL_14650a06_4_k_cu_761edcd4_93314cuda3std3__45__cpo5beginE,(_ZN39_INTERNAL_14650a06_4_k_cu_761edcd4_93314cuda3std3__441_GLOBAL__N__14650a06_4_k_cu_761edcd4_93316ignoreE - _ZN39_INTERNAL_14650a06_4_k_cu_761edcd4_93314cuda3std3__45__cpo5beginE)
_ZN39_INTERNAL_14650a06_4_k_cu_761edcd4_93314cuda3std3__45__cpo5beginE:
	.zero		1
	.type		_ZN39_INTERNAL_14650a06_4_k_cu_761edcd4_93314cuda3std3__441_GLOBAL__N__14650a06_4_k_cu_761edcd4_93316ignoreE,@object
	.size		_ZN39_INTERNAL_14650a06_4_k_cu_761edcd4_93314cuda3std3__441_GLOBAL__N__14650a06_4_k_cu_761edcd4_93316ignoreE,(_ZN39_INTERNAL_14650a06_4_k_cu_761edcd4_93314cute7productE - _ZN39_INTERNAL_14650a06_4_k_cu_761edcd4_93314cuda3std3__441_GLOBAL__N__14650a06_4_k_cu_761edcd4_93316ignoreE)
_ZN39_INTERNAL_14650a06_4_k_cu_761edcd4_93314cuda3std3__441_GLOBAL__N__14650a06_4_k_cu_761edcd4_93316ignoreE:
	.zero		1
	.type		_ZN39_INTERNAL_14650a06_4_k_cu_761edcd4_93314cute7productE,@object
	.size		_ZN39_INTERNAL_14650a06_4_k_cu_761edcd4_93314cute7productE,(_ZN39_INTERNAL_14650a06_4_k_cu_761edcd4_93314cuda3std3__45__cpo3endE - _ZN39_INTERNAL_14650a06_4_k_cu_761edcd4_93314cute7productE)
_ZN39_INTERNAL_14650a06_4_k_cu_761edcd4_93314cute7productE:
	.zero		1
	.type		_ZN39_INTERNAL_14650a06_4_k_cu_761edcd4_93314cuda3std3__45__cpo3endE,@object
	.size		_ZN39_INTERNAL_14650a06_4_k_cu_761edcd4_93314cuda3std3__45__cpo3endE,(_ZN39_INTERNAL_14650a06_4_k_cu_761edcd4_93314cuda3std3__419piecewise_constructE - _ZN39_INTERNAL_14650a06_4_k_cu_761edcd4_93314cuda3std3__45__cpo3endE)
_ZN39_INTERNAL_14650a06_4_k_cu_761edcd4_93314cuda3std3__45__cpo3endE:
	.zero		1
	.type		_ZN39_INTERNAL_14650a06_4_k_cu_761edcd4_93314cuda3std3__419piecewise_constructE,@object
	.size		_ZN39_INTERNAL_14650a06_4_k_cu_761edcd4_93314cuda3std3__419piecewise_constructE,(_ZN39_INTERNAL_14650a06_4_k_cu_761edcd4_93314cuda3std3__45__cpo4cendE - _ZN39_INTERNAL_14650a06_4_k_cu_761edcd4_93314cuda3std3__419piecewise_constructE)
_ZN39_INTERNAL_14650a06_4_k_cu_761edcd4_93314cuda3std3__419piecewise_constructE:
	.zero		1
	.type		_ZN39_INTERNAL_14650a06_4_k_cu_761edcd4_93314cuda3std3__45__cpo4cendE,@object
	.size		_ZN39_INTERNAL_14650a06_4_k_cu_761edcd4_93314cuda3std3__45__cpo4cendE,(_ZN39_INTERNAL_14650a06_4_k_cu_761edcd4_93314cuda3std6ranges3__45__cpo4swapE - _ZN39_INTERNAL_14650a06_4_k_cu_761edcd4_93314cuda3std3__45__cpo4cendE)
_ZN39_INTERNAL_14650a06_4_k_cu_761edcd4_93314cuda3std3__45__cpo4cendE:
	.zero		1
	.type		_ZN39_INTERNAL_14650a06_4_k_cu_761edcd4_93314cuda3std6ranges3__45__cpo4swapE,@object
	.size		_ZN39_INTERNAL_14650a06_4_k_cu_761edcd4_93314cuda3std6ranges3__45__cpo4swapE,(.L_10 - _ZN39_INTERNAL_14650a06_4_k_cu_761edcd4_93314cuda3std6ranges3__45__cpo4swapE)
_ZN39_INTERNAL_14650a06_4_k_cu_761edcd4_93314cuda3std6ranges3__45__cpo4swapE:
	.zero		1
.L_10:


//--------------------- .nv.constant0._ZN7cutlass13device_kernelINS_4gemm6kernel13GemmUniversalIN4cute5tupleIJiiiiEEENS1_10collective13CollectiveMmaINS1_35MainloopSm100TmaUmmaWarpSpecializedILi5ELi2ELi4ENS5_IJNS4_1CILi2EEENSA_ILi1EEESC_EEEEENS5_IJNSA_ILi64EEESF_NSA_ILi32EEEEEENS_12float_e5m2_tENS5_IJlSC_lEEESI_SJ_NS4_8TiledMMAINS4_8MMA_AtomIJNS4_10MMA_TraitsINS4_19SM100_MMA_F8F6F4_SSEJSI_SI_fSF_SF_NS4_17integral_constantINS4_4UMMA5MajorELSQ_0EEESR_NSO_INSP_7ScaleInELSS_0EEEST_EEEEEENS4_6LayoutINS5_IJSC_SC_SC_EEENS5_IJNSA_ILi0EEESY_SY_EEEEENS5_IJNS4_10UnderscoreES11_S11_EEEEENS4_13SM90_TMA_LOADENS4_14ComposedLayoutINS4_7SwizzleILi1ELi4ELi3EEENS4_18smem_ptr_flag_bitsILi8EEENSW_INS5_IJNSA_ILi8EEESG_EEENS5_IJSG_SC_EEEEEEEvNS4_8identityENS4_23SM90_TMA_LOAD_MULTICASTES1E_vS1F_EENS_8epilogue10collective18CollectiveEpilogueINS1I_23Sm100TmaWarpSpecializedILi1ELi1ELi32ELb0ELb0EEEJSH_NS5_IJNSW_ISF_SC_EES1N_EEESI_SJ_SI_SJ_NS1I_6fusion15FusionCallbacksIS1M_NS1P_17LinearCombinationISI_fSI_fLNS_15FloatRoundStyleE2EEESH_S1O_JEEENS4_5SM1004TMEM4LOAD26SM100_TMEM_LOAD_16dp32b32xES14_NS15_INS16_ILi2ELi4ELi3EEES19_NSW_INS5_IJS1A_SF_EEENS5_IJSF_SC_EEEEEEENS4_39AutoVectorizingCopyWithAssumedAlignmentILi128EEENS4_14SM90_TMA_STOREES23_S25_S25_EEEvvEEEEvNT_6ParamsE --------------------------
	.section	.nv.constant0._ZN7cutlass13device_kernelINS_4gemm6kernel13GemmUniversalIN4cute5tupleIJiiiiEEENS1_10collective13CollectiveMmaINS1_35MainloopSm100TmaUmmaWarpSpecializedILi5ELi2ELi4ENS5_IJNS4_1CILi2EEENSA_ILi1EEESC_EEEEENS5_IJNSA_ILi64EEESF_NSA_ILi32EEEEEENS_12float_e5m2_tENS5_IJlSC_lEEESI_SJ_NS4_8TiledMMAINS4_8MMA_AtomIJNS4_10MMA_TraitsINS4_19SM100_MMA_F8F6F4_SSEJSI_SI_fSF_SF_NS4_17integral_constantINS4_4UMMA5MajorELSQ_0EEESR_NSO_INSP_7ScaleInELSS_0EEEST_EEEEEENS4_6LayoutINS5_IJSC_SC_SC_EEENS5_IJNSA_ILi0EEESY_SY_EEEEENS5_IJNS4_10UnderscoreES11_S11_EEEEENS4_13SM90_TMA_LOADENS4_14ComposedLayoutINS4_7SwizzleILi1ELi4ELi3EEENS4_18smem_ptr_flag_bitsILi8EEENSW_INS5_IJNSA_ILi8EEESG_EEENS5_IJSG_SC_EEEEEEEvNS4_8identityENS4_23SM90_TMA_LOAD_MULTICASTES1E_vS1F_EENS_8epilogue10collective18CollectiveEpilogueINS1I_23Sm100TmaWarpSpecializedILi1ELi1ELi32ELb0ELb0EEEJSH_NS5_IJNSW_ISF_SC_EES1N_EEESI_SJ_SI_SJ_NS1I_6fusion15FusionCallbacksIS1M_NS1P_17LinearCombinationISI_fSI_fLNS_15FloatRoundStyleE2EEESH_S1O_JEEENS4_5SM1004TMEM4LOAD26SM100_TMEM_LOAD_16dp32b32xES14_NS15_INS16_ILi2ELi4ELi3EEES19_NSW_INS5_IJS1A_SF_EEENS5_IJSF_SC_EEEEEEENS4_39AutoVectorizingCopyWithAssumedAlignmentILi128EEENS4_14SM90_TMA_STOREES23_S25_S25_EEEvvEEEEvNT_6ParamsE,"a",@progbits
	.sectionflags	@""
	.align	4
.nv.constant0._ZN7cutlass13device_kernelINS_4gemm6kernel13GemmUniversalIN4cute5tupleIJiiiiEEENS1_10collective13CollectiveMmaINS1_35MainloopSm100TmaUmmaWarpSpecializedILi5ELi2ELi4ENS5_IJNS4_1CILi2EEENSA_ILi1EEESC_EEEEENS5_IJNSA_ILi64EEESF_NSA_ILi32EEEEEENS_12float_e5m2_tENS5_IJlSC_lEEESI_SJ_NS4_8TiledMMAINS4_8MMA_AtomIJNS4_10MMA_TraitsINS4_19SM100_MMA_F8F6F4_SSEJSI_SI_fSF_SF_NS4_17integral_constantINS4_4UMMA5MajorELSQ_0EEESR_NSO_INSP_7ScaleInELSS_0EEEST_EEEEEENS4_6LayoutINS5_IJSC_SC_SC_EEENS5_IJNSA_ILi0EEESY_SY_EEEEENS5_IJNS4_10UnderscoreES11_S11_EEEEENS4_13SM90_TMA_LOADENS4_14ComposedLayoutINS4_7SwizzleILi1ELi4ELi3EEENS4_18smem_ptr_flag_bitsILi8EEENSW_INS5_IJNSA_ILi8EEESG_EEENS5_IJSG_SC_EEEEEEEvNS4_8identityENS4_23SM90_TMA_LOAD_MULTICASTES1E_vS1F_EENS_8epilogue10collective18CollectiveEpilogueINS1I_23Sm100TmaWarpSpecializedILi1ELi1ELi32ELb0ELb0EEEJSH_NS5_IJNSW_ISF_SC_EES1N_EEESI_SJ_SI_SJ_NS1I_6fusion15FusionCallbacksIS1M_NS1P_17LinearCombinationISI_fSI_fLNS_15FloatRoundStyleE2EEESH_S1O_JEEENS4_5SM1004TMEM4LOAD26SM100_TMEM_LOAD_16dp32b32xES14_NS15_INS16_ILi2ELi4ELi3EEES19_NSW_INS5_IJS1A_SF_EEENS5_IJSF_SC_EEEEEEENS4_39AutoVectorizingCopyWithAssumedAlignmentILi128EEENS4_14SM90_TMA_STOREES23_S25_S25_EEEvvEEEEvNT_6ParamsE:
	.zero		2944


//--------------------- SYMBOLS --------------------------

	.type		.nv.reservedSmem.offset0,@object
	.size		.nv.reservedSmem.offset0,0x4
	.type		.nv.reservedSmem.cap,@object
	.size		.nv.reservedSmem.cap,0x4
	.type		__assertfail,@function
